// auto-generated by cutlass_sweep.gemm — config: {"arch": "sm_100", "cluster_m": 2, "cluster_n": 1, "dtype": "int8", "dtype_b": "int8", "layout": "nt", "stages": 0, "tile_k": 64, "tile_m": 256, "tile_n": 128}
#include "cutlass/cutlass.h"
#include "cutlass/gemm/collective/collective_builder.hpp"
#include "cutlass/gemm/device/gemm_universal_adapter.h"
#include "cutlass/gemm/kernel/gemm_universal.hpp"
#include "cutlass/epilogue/collective/collective_builder.hpp"

using ElemA = int8_t;
using ElemB = int8_t;
using ElemCD = int8_t;
using Acc  = int32_t;
using TileShape    = cute::Shape<cute::_256, cute::_128, cute::_64>;
using ClusterShape = cute::Shape<cute::_2, cute::_1, cute::_1>;

using CollectiveEpilogue = typename cutlass::epilogue::collective::CollectiveBuilder<
    cutlass::arch::Sm100, cutlass::arch::OpClassTensorOp,
    TileShape, ClusterShape,
    cutlass::epilogue::collective::EpilogueTileAuto,
    Acc, Acc,
    ElemCD, cutlass::layout::RowMajor, 128 / cutlass::sizeof_bits<ElemCD>::value,
    ElemCD, cutlass::layout::RowMajor, 128 / cutlass::sizeof_bits<ElemCD>::value,
    cutlass::epilogue::collective::EpilogueScheduleAuto
  >::CollectiveOp;

using CollectiveMainloop = typename cutlass::gemm::collective::CollectiveBuilder<
    cutlass::arch::Sm100, cutlass::arch::OpClassTensorOp,
    ElemA, cutlass::layout::RowMajor, 128 / cutlass::sizeof_bits<ElemA>::value,
    ElemB, cutlass::layout::ColumnMajor, 128 / cutlass::sizeof_bits<ElemB>::value,
    Acc,
    TileShape, ClusterShape,
    cutlass::gemm::collective::StageCountAutoCarveout<static_cast<int>(sizeof(typename CollectiveEpilogue::SharedStorage))>,
    cutlass::gemm::collective::KernelScheduleAuto
  >::CollectiveOp;

using GemmKernel = cutlass::gemm::kernel::GemmUniversal<
    cute::Shape<int,int,int,int>,
    CollectiveMainloop,
    CollectiveEpilogue
>;
using Gemm = cutlass::gemm::device::GemmUniversalAdapter<GemmKernel>;

// Force the device kernel symbol into the cubin without needing a host main.
auto* _anchor = &cutlass::device_kernel<GemmKernel>;


// ===== COMPILED SASS (sm_100a) =====

	.target	sm_100a

	.elftype	@"ET_EXEC"


//--------------------- .note.nv.tkinfo           --------------------------
	.section	.note.nv.tkinfo,"",@"SHT_NOTE"
	.sectionflags	@"SHF_NOTE_NV_TKINFO"
	.tkinfo
        /*0018*/ 	.word	0x00000002
        /*0030*/ 	.string	""
        /*0030*/ 	.string	"ptxas"
        /*0030*/ 	.string	"Cuda compilation tools, release 13.0, V13.0.88"
        /*0030*/ 	.string	"Build cuda_13.0.r13.0/compiler.36424714_0"
        /*0030*/ 	.string	"-arch sm_100a -m 64 "



//--------------------- .note.nv.cuinfo           --------------------------
	.section	.note.nv.cuinfo,"",@"SHT_NOTE"
	.sectionflags	@"SHF_NOTE_NV_CUINFO"
        /*0018*/ 	.short	0x0002
        /*001a*/ 	.short	0x0064
        /*001c*/ 	.short	0x0082
	.zero		2


//--------------------- .nv.info                  --------------------------
	.section	.nv.info,"",@"SHT_CUDA_INFO"
	.align	4


	//----- nvinfo : EIATTR_REGCOUNT
	.align		4
        /*0000*/ 	.byte	0x04, 0x2f
        /*0002*/ 	.short	(.L_19 - .L_18)
	.align		4
.L_18:
        /*0004*/ 	.word	index@(_ZN7cutlass13device_kernelINS_4gemm6kernel13GemmUniversalIN4cute5tupleIJiiiiEEENS1_10collective13CollectiveMmaINS1_35MainloopSm100TmaUmmaWarpSpecializedILi16ELi2ELi4ENS5_IJNS4_1CILi2EEENSA_ILi1EEESC_EEEEENS5_IJNSA_ILi256EEENSA_ILi128EEENSA_ILi64EEEEEEaNS5_IJlSC_lEEEaSJ_NS4_8TiledMMAINS4_8MMA_AtomIJNS4_21SM100_MMA_S8_2x1SM_SSIaaiLi256ELi128ELNS4_4UMMA5MajorE0ELSO_0ELNSN_8SaturateE0EEEEEENS4_6LayoutINS5_IJSC_SC_SC_EEENS5_IJNSA_ILi0EEESU_SU_EEEEENS5_IJNS4_10UnderscoreESX_SX_EEEEENS4_18SM100_TMA_2SM_LOADENS4_14ComposedLayoutINS4_7SwizzleILi2ELi4ELi3EEENS4_18smem_ptr_flag_bitsILi8EEENSS_INS5_IJNSA_ILi8EEESH_EEENS5_IJSH_SC_EEEEEEEvNS4_8identityES10_S1A_vS1B_EENS_8epilogue10collective18CollectiveEpilogueINS1D_23Sm100TmaWarpSpecializedILi2ELi2ELi64ELb0ELb0EEEJNS5_IJSG_SG_SH_EEENS5_IJNSS_ISG_SC_EENSS_ISH_SC_EEEEEaSJ_aSJ_NS1D_6fusion15FusionCallbacksIS1H_NS1M_17LinearCombinationIaiaiLNS_15FloatRoundStyleE2EEES1I_S1L_JEEENS4_5SM1004TMEM4LOAD26SM100_TMEM_LOAD_32dp32b64xENS4_13SM90_TMA_LOADES1A_NS4_39AutoVectorizingCopyWithAssumedAlignmentILi128EEENS4_14SM90_TMA_STOREES1A_S1Y_S1Y_EEEvvEEEEvNT_6ParamsE)
        /*0008*/ 	.word	0x000000b2


	//----- nvinfo : EIATTR_FRAME_SIZE
	.align		4
.L_19:
        /*000c*/ 	.byte	0x04, 0x11
        /*000e*/ 	.short	(.L_21 - .L_20)
	.align		4
.L_20:
        /*0010*/ 	.word	index@($__internal_2_$__cuda_sm10x_tcgen05_guardrail_trap_unallocated_columns_being_dealloced)
        /*0014*/ 	.word	0x00000000


	//----- nvinfo : EIATTR_FRAME_SIZE
	.align		4
.L_21:
        /*0018*/ 	.byte	0x04, 0x11
        /*001a*/ 	.short	(.L_23 - .L_22)
	.align		4
.L_22:
        /*001c*/ 	.word	index@($__internal_1_$__cuda_sm10x_tcgen05_guardrail_trap_phase_invalid_during_alloc)
        /*0020*/ 	.word	0x00000000


	//----- nvinfo : EIATTR_FRAME_SIZE
	.align		4
.L_23:
        /*0024*/ 	.byte	0x04, 0x11
        /*0026*/ 	.short	(.L_25 - .L_24)
	.align		4
.L_24:
        /*0028*/ 	.word	index@($__internal_0_$__cuda_sm10x_tcgen05_guardrail_trap_col_being_dealloced_not_returned_by_alloc)
        /*002c*/ 	.word	0x00000000


	//----- nvinfo : EIATTR_FRAME_SIZE
	.align		4
.L_25:
        /*0030*/ 	.byte	0x04, 0x11
        /*0032*/ 	.short	(.L_27 - .L_26)
	.align		4
.L_26:
        /*0034*/ 	.word	index@(_ZN7cutlass13device_kernelINS_4gemm6kernel13GemmUniversalIN4cute5tupleIJiiiiEEENS1_10collective13CollectiveMmaINS1_35MainloopSm100TmaUmmaWarpSpecializedILi16ELi2ELi4ENS5_IJNS4_1CILi2EEENSA_ILi1EEESC_EEEEENS5_IJNSA_ILi256EEENSA_ILi128EEENSA_ILi64EEEEEEaNS5_IJlSC_lEEEaSJ_NS4_8TiledMMAINS4_8MMA_AtomIJNS4_21SM100_MMA_S8_2x1SM_SSIaaiLi256ELi128ELNS4_4UMMA5MajorE0ELSO_0ELNSN_8SaturateE0EEEEEENS4_6LayoutINS5_IJSC_SC_SC_EEENS5_IJNSA_ILi0EEESU_SU_EEEEENS5_IJNS4_10UnderscoreESX_SX_EEEEENS4_18SM100_TMA_2SM_LOADENS4_14ComposedLayoutINS4_7SwizzleILi2ELi4ELi3EEENS4_18smem_ptr_flag_bitsILi8EEENSS_INS5_IJNSA_ILi8EEESH_EEENS5_IJSH_SC_EEEEEEEvNS4_8identityES10_S1A_vS1B_EENS_8epilogue10collective18CollectiveEpilogueINS1D_23Sm100TmaWarpSpecializedILi2ELi2ELi64ELb0ELb0EEEJNS5_IJSG_SG_SH_EEENS5_IJNSS_ISG_SC_EENSS_ISH_SC_EEEEEaSJ_aSJ_NS1D_6fusion15FusionCallbacksIS1H_NS1M_17LinearCombinationIaiaiLNS_15FloatRoundStyleE2EEES1I_S1L_JEEENS4_5SM1004TMEM4LOAD26SM100_TMEM_LOAD_32dp32b64xENS4_13SM90_TMA_LOADES1A_NS4_39AutoVectorizingCopyWithAssumedAlignmentILi128EEENS4_14SM90_TMA_STOREES1A_S1Y_S1Y_EEEvvEEEEvNT_6ParamsE)
        /*0038*/ 	.word	0x00000000


	//----- nvinfo : EIATTR_MIN_STACK_SIZE
	.align		4
.L_27:
        /*003c*/ 	.byte	0x04, 0x12
        /*003e*/ 	.short	(.L_29 - .L_28)
	.align		4
.L_28:
        /*0040*/ 	.word	index@(_ZN7cutlass13device_kernelINS_4gemm6kernel13GemmUniversalIN4cute5tupleIJiiiiEEENS1_10collective13CollectiveMmaINS1_35MainloopSm100TmaUmmaWarpSpecializedILi16ELi2ELi4ENS5_IJNS4_1CILi2EEENSA_ILi1EEESC_EEEEENS5_IJNSA_ILi256EEENSA_ILi128EEENSA_ILi64EEEEEEaNS5_IJlSC_lEEEaSJ_NS4_8TiledMMAINS4_8MMA_AtomIJNS4_21SM100_MMA_S8_2x1SM_SSIaaiLi256ELi128ELNS4_4UMMA5MajorE0ELSO_0ELNSN_8SaturateE0EEEEEENS4_6LayoutINS5_IJSC_SC_SC_EEENS5_IJNSA_ILi0EEESU_SU_EEEEENS5_IJNS4_10UnderscoreESX_SX_EEEEENS4_18SM100_TMA_2SM_LOADENS4_14ComposedLayoutINS4_7SwizzleILi2ELi4ELi3EEENS4_18smem_ptr_flag_bitsILi8EEENSS_INS5_IJNSA_ILi8EEESH_EEENS5_IJSH_SC_EEEEEEEvNS4_8identityES10_S1A_vS1B_EENS_8epilogue10collective18CollectiveEpilogueINS1D_23Sm100TmaWarpSpecializedILi2ELi2ELi64ELb0ELb0EEEJNS5_IJSG_SG_SH_EEENS5_IJNSS_ISG_SC_EENSS_ISH_SC_EEEEEaSJ_aSJ_NS1D_6fusion15FusionCallbacksIS1H_NS1M_17LinearCombinationIaiaiLNS_15FloatRoundStyleE2EEES1I_S1L_JEEENS4_5SM1004TMEM4LOAD26SM100_TMEM_LOAD_32dp32b64xENS4_13SM90_TMA_LOADES1A_NS4_39AutoVectorizingCopyWithAssumedAlignmentILi128EEENS4_14SM90_TMA_STOREES1A_S1Y_S1Y_EEEvvEEEEvNT_6ParamsE)
        /*0044*/ 	.word	0x00000000
.L_29:


//--------------------- .nv.compat                --------------------------
	.section	.nv.compat,"",@"SHT_CUDA_COMPAT_INFO"
	.align	4
        /*0000*/ 	.byte	0x02, 0x09, 0x01, 0x00, 0x02, 0x02, 0x03, 0x00, 0x02, 0x05, 0x06, 0x00, 0x03, 0x07, 0x01, 0x01
        /*0010*/ 	.byte	0x02, 0x03, 0x01, 0x00, 0x02, 0x06, 0x01, 0x00, 0x04, 0x0b, 0x08, 0x00, 0x01, 0x00, 0x00, 0x00
        /*0020*/ 	.byte	0x00, 0x00, 0x00, 0x00


//--------------------- .nv.info._ZN7cutlass13device_kernelINS_4gemm6kernel13GemmUniversalIN4cute5tupleIJiiiiEEENS1_10collective13CollectiveMmaINS1_35MainloopSm100TmaUmmaWarpSpecializedILi16ELi2ELi4ENS5_IJNS4_1CILi2EEENSA_ILi1EEESC_EEEEENS5_IJNSA_ILi256EEENSA_ILi128EEENSA_ILi64EEEEEEaNS5_IJlSC_lEEEaSJ_NS4_8TiledMMAINS4_8MMA_AtomIJNS4_21SM100_MMA_S8_2x1SM_SSIaaiLi256ELi128ELNS4_4UMMA5MajorE0ELSO_0ELNSN_8SaturateE0EEEEEENS4_6LayoutINS5_IJSC_SC_SC_EEENS5_IJNSA_ILi0EEESU_SU_EEEEENS5_IJNS4_10UnderscoreESX_SX_EEEEENS4_18SM100_TMA_2SM_LOADENS4_14ComposedLayoutINS4_7SwizzleILi2ELi4ELi3EEENS4_18smem_ptr_flag_bitsILi8EEENSS_INS5_IJNSA_ILi8EEESH_EEENS5_IJSH_SC_EEEEEEEvNS4_8identityES10_S1A_vS1B_EENS_8epilogue10collective18CollectiveEpilogueINS1D_23Sm100TmaWarpSpecializedILi2ELi2ELi64ELb0ELb0EEEJNS5_IJSG_SG_SH_EEENS5_IJNSS_ISG_SC_EENSS_ISH_SC_EEEEEaSJ_aSJ_NS1D_6fusion15FusionCallbacksIS1H_NS1M_17LinearCombinationIaiaiLNS_15FloatRoundStyleE2EEES1I_S1L_JEEENS4_5SM1004TMEM4LOAD26SM100_TMEM_LOAD_32dp32b64xENS4_13SM90_TMA_LOADES1A_NS4_39AutoVectorizingCopyWithAssumedAlignmentILi128EEENS4_14SM90_TMA_STOREES1A_S1Y_S1Y_EEEvvEEEEvNT_6ParamsE --------------------------
	.section	.nv.info._ZN7cutlass13device_kernelINS_4gemm6kernel13GemmUniversalIN4cute5tupleIJiiiiEEENS1_10collective13CollectiveMmaINS1_35MainloopSm100TmaUmmaWarpSpecializedILi16ELi2ELi4ENS5_IJNS4_1CILi2EEENSA_ILi1EEESC_EEEEENS5_IJNSA_ILi256EEENSA_ILi128EEENSA_ILi64EEEEEEaNS5_IJlSC_lEEEaSJ_NS4_8TiledMMAINS4_8MMA_AtomIJNS4_21SM100_MMA_S8_2x1SM_SSIaaiLi256ELi128ELNS4_4UMMA5MajorE0ELSO_0ELNSN_8SaturateE0EEEEEENS4_6LayoutINS5_IJSC_SC_SC_EEENS5_IJNSA_ILi0EEESU_SU_EEEEENS5_IJNS4_10UnderscoreESX_SX_EEEEENS4_18SM100_TMA_2SM_LOADENS4_14ComposedLayoutINS4_7SwizzleILi2ELi4ELi3EEENS4_18smem_ptr_flag_bitsILi8EEENSS_INS5_IJNSA_ILi8EEESH_EEENS5_IJSH_SC_EEEEEEEvNS4_8identityES10_S1A_vS1B_EENS_8epilogue10collective18CollectiveEpilogueINS1D_23Sm100TmaWarpSpecializedILi2ELi2ELi64ELb0ELb0EEEJNS5_IJSG_SG_SH_EEENS5_IJNSS_ISG_SC_EENSS_ISH_SC_EEEEEaSJ_aSJ_NS1D_6fusion15FusionCallbacksIS1H_NS1M_17LinearCombinationIaiaiLNS_15FloatRoundStyleE2EEES1I_S1L_JEEENS4_5SM1004TMEM4LOAD26SM100_TMEM_LOAD_32dp32b64xENS4_13SM90_TMA_LOADES1A_NS4_39AutoVectorizingCopyWithAssumedAlignmentILi128EEENS4_14SM90_TMA_STOREES1A_S1Y_S1Y_EEEvvEEEEvNT_6ParamsE,"",@"SHT_CUDA_INFO"
	.sectionflags	@""
	.align	4


	//----- nvinfo : EIATTR_CUDA_API_VERSION
	.align		4
        /*0000*/ 	.byte	0x04, 0x37
        /*0002*/ 	.short	(.L_31 - .L_30)
.L_30:
        /*0004*/ 	.word	0x00000082


	//----- nvinfo : EIATTR_KPARAM_INFO
	.align		4
.L_31:
        /*0008*/ 	.byte	0x04, 0x17
        /*000a*/ 	.short	(.L_33 - .L_32)
.L_32:
        /*000c*/ 	.word	0x00000000
        /*0010*/ 	.short	0x0000
        /*0012*/ 	.short	0x0000
        /*0014*/ 	.byte	0x00, 0xf0, 0x01, 0x20


	//----- nvinfo : EIATTR_AT_ENTRY_FRAGMENTS
	.align		4
.L_33:
        /*0018*/ 	.byte	0x04, 0x4f
        /*001a*/ 	.short	(.L_35 - .L_34)


	//   ....[0]....
.L_34:
        /*001c*/ 	.word	0x00000007


	//----- nvinfo : EIATTR_RESERVED_SMEM_USED
	.align		4
.L_35:
        /*0020*/ 	.byte	0x01, 0x41
	.zero		2


	//----- nvinfo : EIATTR_SPARSE_MMA_MASK
	.align		4
        /*0024*/ 	.byte	0x03, 0x50
        /*0026*/ 	.short	0x0000


	//----- nvinfo : EIATTR_TCGEN05_2CTA_USED
	.align		4
        /*0028*/ 	.byte	0x01, 0x52
	.zero		2


	//----- nvinfo : EIATTR_MAXREG_COUNT
	.align		4
        /*002c*/ 	.byte	0x03, 0x1b
        /*002e*/ 	.short	0x00ff


	//----- nvinfo : EIATTR_NUM_BARRIERS
	.align		4
        /*0030*/ 	.byte	0x02, 0x4c
        /*0032*/ 	.byte	0x07
	.zero		1


	//----- nvinfo : EIATTR_EXTERNS
	.align		4
        /*0034*/ 	.byte	0x04, 0x0f
        /*0036*/ 	.short	(.L_37 - .L_36)


	//   ....[0]....
	.align		4
.L_36:
        /*0038*/ 	.word	index@(__assertfail)


	//----- nvinfo : EIATTR_MERCURY_ISA_VERSION
	.align		4
.L_37:
        /*003c*/ 	.byte	0x03, 0x5f
        /*003e*/ 	.short	0x0101


	//----- nvinfo : EIATTR_INT_WARP_WIDE_INSTR_OFFSETS
	.align		4
        /*0040*/ 	.byte	0x04, 0x31
        /*0042*/ 	.short	(.L_39 - .L_38)


	//   ....[0]....
.L_38:
        /*0044*/ 	.word	0x00000e80


	//   ....[1]....
        /*0048*/ 	.word	0x00000f20


	//   ....[2]....
        /*004c*/ 	.word	0x00002290


	//   ....[3]....
        /*0050*/ 	.word	0x00004750


	//   ....[4]....
        /*0054*/ 	.word	0x00004770


	//   ....[5]....
        /*0058*/ 	.word	0x000047a0


	//   ....[6]....
        /*005c*/ 	.word	0x000050d0


	//   ....[7]....
        /*0060*/ 	.word	0x00005140


	//   ....[8]....
        /*0064*/ 	.word	0x00005320


	//   ....[9]....
        /*0068*/ 	.word	0x00005480


	//----- nvinfo : EIATTR_COOP_GROUP_MASK_REGIDS
	.align		4
.L_39:
        /*006c*/ 	.byte	0x04, 0x29
        /*006e*/ 	.short	(.L_41 - .L_40)


	//   ....[0]....
.L_40:
        /*0070*/ 	.word	0xffffffff


	//   ....[1]....
        /*0074*/ 	.word	0xffffffff


	//   ....[2]....
        /*0078*/ 	.word	0xffffffff


	//   ....[3]....
        /*007c*/ 	.word	0xffffffff


	//   ....[4]....
        /*0080*/ 	.word	0xffffffff


	//   ....[5]....
        /*0084*/ 	.word	0xffffffff


	//   ....[6]....
        /*0088*/ 	.word	0xffffffff


	//   ....[7]....
        /*008c*/ 	.word	0xffffffff


	//   ....[8]....
        /*0090*/ 	.word	0xffffffff


	//   ....[9]....
        /*0094*/ 	.word	0xffffffff


	//   ....[10]....
        /*0098*/ 	.word	0xffffffff


	//   ....[11]....
        /*009c*/ 	.word	0xffffffff


	//   ....[12]....
        /*00a0*/ 	.word	0xffffffff


	//   ....[13]....
        /*00a4*/ 	.word	0xffffffff


	//----- nvinfo : EIATTR_COOP_GROUP_INSTR_OFFSETS
	.align		4
.L_41:
        /*00a8*/ 	.byte	0x04, 0x28
        /*00aa*/ 	.short	(.L_43 - .L_42)


	//   ....[0]....
.L_42:
        /*00ac*/ 	.word	0x000000c0


	//   ....[1]....
        /*00b0*/ 	.word	0x00000500


	//   ....[2]....
        /*00b4*/ 	.word	0x00000830


	//   ....[3]....
        /*00b8*/ 	.word	0x00000980


	//   ....[4]....
        /*00bc*/ 	.word	0x00000a70


	//   ....[5]....
        /*00c0*/ 	.word	0x00000bd0


	//   ....[6]....
        /*00c4*/ 	.word	0x00000d60


	//   ....[7]....
        /*00c8*/ 	.word	0x00000fa0


	//   ....[8]....
        /*00cc*/ 	.word	0x00002170


	//   ....[9]....
        /*00d0*/ 	.word	0x00003610


	//   ....[10]....
        /*00d4*/ 	.word	0x00003ae0


	//   ....[11]....
        /*00d8*/ 	.word	0x00003b10


	//   ....[12]....
        /*00dc*/ 	.word	0x00004650


	//   ....[13]....
        /*00e0*/ 	.word	0x00004860


	//----- nvinfo : EIATTR_VRC_CTA_INIT_COUNT
	.align		4
.L_43:
        /*00e4*/ 	.byte	0x02, 0x4a
        /*00e6*/ 	.byte	0x80
	.zero		1


	//----- nvinfo : EIATTR_SYSCALL_OFFSETS
	.align		4
        /*00e8*/ 	.byte	0x04, 0x46
        /*00ea*/ 	.short	(.L_45 - .L_44)


	//   ....[0]....
.L_44:
        /*00ec*/ 	.word	0x00005ec0


	//   ....[1]....
        /*00f0*/ 	.word	0x00006000


	//   ....[2]....
        /*00f4*/ 	.word	0x00006860


	//   ....[3]....
        /*00f8*/ 	.word	0x00007e60


	//----- nvinfo : EIATTR_MBARRIER_INSTR_OFFSETS
	.align		4
.L_45:
        /*00fc*/ 	.byte	0x04, 0x39
        /*00fe*/ 	.short	(.L_47 - .L_46)


	//   ....[0]....
.L_46:
        /*0100*/ 	.word	0x00000610
        /*0104*/ 	.word	0x000000ff
        /*0108*/ 	.word	0x00000000
        /*010c*/ 	.short	0x0100
        /*010e*/ 	.byte	0x08
	.zero		1


	//   ....[1]....
        /*0110*/ 	.word	0x00000620
        /*0114*/ 	.word	0x000000ff
        /*0118*/ 	.word	0x00000080
        /*011c*/ 	.short	0x0100
        /*011e*/ 	.byte	0x08
	.zero		1


	//   ....[2]....
        /*0120*/ 	.word	0x00000630
        /*0124*/ 	.word	0x000000ff
        /*0128*/ 	.word	0x00000008
        /*012c*/ 	.short	0x0100
        /*012e*/ 	.byte	0x08
	.zero		1


	//   ....[3]....
        /*0130*/ 	.word	0x00000640
        /*0134*/ 	.word	0x000000ff
        /*0138*/ 	.word	0x00000088
        /*013c*/ 	.short	0x0100
        /*013e*/ 	.byte	0x08
	.zero		1


	//   ....[4]....
        /*0140*/ 	.word	0x00000650
        /*0144*/ 	.word	0x000000ff
        /*0148*/ 	.word	0x00000010
        /*014c*/ 	.short	0x0100
        /*014e*/ 	.byte	0x08
	.zero		1


	//   ....[5]....
        /*0150*/ 	.word	0x00000660
        /*0154*/ 	.word	0x000000ff
        /*0158*/ 	.word	0x00000090
        /*015c*/ 	.short	0x0100
        /*015e*/ 	.byte	0x08
	.zero		1


	//   ....[6]....
        /*0160*/ 	.word	0x00000670
        /*0164*/ 	.word	0x000000ff
        /*0168*/ 	.word	0x00000018
        /*016c*/ 	.short	0x0100
        /*016e*/ 	.byte	0x08
	.zero		1


	//   ....[7]....
        /*0170*/ 	.word	0x00000680
        /*0174*/ 	.word	0x000000ff
        /*0178*/ 	.word	0x00000098
        /*017c*/ 	.short	0x0100
        /*017e*/ 	.byte	0x08
	.zero		1


	//   ....[8]....
        /*0180*/ 	.word	0x00000690
        /*0184*/ 	.word	0x000000ff
        /*0188*/ 	.word	0x00000020
        /*018c*/ 	.short	0x0100
        /*018e*/ 	.byte	0x08
	.zero		1


	//   ....[9]....
        /*0190*/ 	.word	0x000006a0
        /*0194*/ 	.word	0x000000ff
        /*0198*/ 	.word	0x000000a0
        /*019c*/ 	.short	0x0100
        /*019e*/ 	.byte	0x08
	.zero		1


	//   ....[10]....
        /*01a0*/ 	.word	0x000006b0
        /*01a4*/ 	.word	0x000000ff
        /*01a8*/ 	.word	0x00000028
        /*01ac*/ 	.short	0x0100
        /*01ae*/ 	.byte	0x08
	.zero		1


	//   ....[11]....
        /*01b0*/ 	.word	0x000006c0
        /*01b4*/ 	.word	0x000000ff
        /*01b8*/ 	.word	0x000000a8
        /*01bc*/ 	.short	0x0100
        /*01be*/ 	.byte	0x08
	.zero		1


	//   ....[12]....
        /*01c0*/ 	.word	0x000006d0
        /*01c4*/ 	.word	0x000000ff
        /*01c8*/ 	.word	0x00000030
        /*01cc*/ 	.short	0x0100
        /*01ce*/ 	.byte	0x08
	.zero		1


	//   ....[13]....
        /*01d0*/ 	.word	0x000006e0
        /*01d4*/ 	.word	0x000000ff
        /*01d8*/ 	.word	0x000000b0
        /*01dc*/ 	.short	0x0100
        /*01de*/ 	.byte	0x08
	.zero		1


	//   ....[14]....
        /*01e0*/ 	.word	0x000006f0
        /*01e4*/ 	.word	0x000000ff
        /*01e8*/ 	.word	0x00000038
        /*01ec*/ 	.short	0x0100
        /*01ee*/ 	.byte	0x08
	.zero		1


	//   ....[15]....
        /*01f0*/ 	.word	0x00000700
        /*01f4*/ 	.word	0x000000ff
        /*01f8*/ 	.word	0x000000b8
        /*01fc*/ 	.short	0x0100
        /*01fe*/ 	.byte	0x08
	.zero		1


	//   ....[16]....
        /*0200*/ 	.word	0x00000710
        /*0204*/ 	.word	0x000000ff
        /*0208*/ 	.word	0x00000040
        /*020c*/ 	.short	0x0100
        /*020e*/ 	.byte	0x08
	.zero		1


	//   ....[17]....
        /*0210*/ 	.word	0x00000720
        /*0214*/ 	.word	0x000000ff
        /*0218*/ 	.word	0x000000c0
        /*021c*/ 	.short	0x0100
        /*021e*/ 	.byte	0x08
	.zero		1


	//   ....[18]....
        /*0220*/ 	.word	0x00000730
        /*0224*/ 	.word	0x000000ff
        /*0228*/ 	.word	0x00000048
        /*022c*/ 	.short	0x0100
        /*022e*/ 	.byte	0x08
	.zero		1


	//   ....[19]....
        /*0230*/ 	.word	0x00000740
        /*0234*/ 	.word	0x000000ff
        /*0238*/ 	.word	0x000000c8
        /*023c*/ 	.short	0x0100
        /*023e*/ 	.byte	0x08
	.zero		1


	//   ....[20]....
        /*0240*/ 	.word	0x00000750
        /*0244*/ 	.word	0x000000ff
        /*0248*/ 	.word	0x00000050
        /*024c*/ 	.short	0x0100
        /*024e*/ 	.byte	0x08
	.zero		1


	//   ....[21]....
        /*0250*/ 	.word	0x00000760
        /*0254*/ 	.word	0x000000ff
        /*0258*/ 	.word	0x000000d0
        /*025c*/ 	.short	0x0100
        /*025e*/ 	.byte	0x08
	.zero		1


	//   ....[22]....
        /*0260*/ 	.word	0x00000770
        /*0264*/ 	.word	0x000000ff
        /*0268*/ 	.word	0x00000058
        /*026c*/ 	.short	0x0100
        /*026e*/ 	.byte	0x08
	.zero		1


	//   ....[23]....
        /*0270*/ 	.word	0x00000780
        /*0274*/ 	.word	0x000000ff
        /*0278*/ 	.word	0x000000d8
        /*027c*/ 	.short	0x0100
        /*027e*/ 	.byte	0x08
	.zero		1


	//   ....[24]....
        /*0280*/ 	.word	0x00000790
        /*0284*/ 	.word	0x000000ff
        /*0288*/ 	.word	0x00000060
        /*028c*/ 	.short	0x0100
        /*028e*/ 	.byte	0x08
	.zero		1


	//   ....[25]....
        /*0290*/ 	.word	0x000007a0
        /*0294*/ 	.word	0x000000ff
        /*0298*/ 	.word	0x000000e0
        /*029c*/ 	.short	0x0100
        /*029e*/ 	.byte	0x08
	.zero		1


	//   ....[26]....
        /*02a0*/ 	.word	0x000007b0
        /*02a4*/ 	.word	0x000000ff
        /*02a8*/ 	.word	0x00000068
        /*02ac*/ 	.short	0x0100
        /*02ae*/ 	.byte	0x08
	.zero		1


	//   ....[27]....
        /*02b0*/ 	.word	0x000007c0
        /*02b4*/ 	.word	0x000000ff
        /*02b8*/ 	.word	0x000000e8
        /*02bc*/ 	.short	0x0100
        /*02be*/ 	.byte	0x08
	.zero		1


	//   ....[28]....
        /*02c0*/ 	.word	0x000007d0
        /*02c4*/ 	.word	0x000000ff
        /*02c8*/ 	.word	0x00000070
        /*02cc*/ 	.short	0x0100
        /*02ce*/ 	.byte	0x08
	.zero		1


	//   ....[29]....
        /*02d0*/ 	.word	0x000007e0
        /*02d4*/ 	.word	0x000000ff
        /*02d8*/ 	.word	0x000000f0
        /*02dc*/ 	.short	0x0100
        /*02de*/ 	.byte	0x08
	.zero		1


	//   ....[30]....
        /*02e0*/ 	.word	0x000007f0
        /*02e4*/ 	.word	0x000000ff
        /*02e8*/ 	.word	0x00000078
        /*02ec*/ 	.short	0x0100
        /*02ee*/ 	.byte	0x08
	.zero		1


	//   ....[31]....
        /*02f0*/ 	.word	0x00000800
        /*02f4*/ 	.word	0x000000ff
        /*02f8*/ 	.word	0x000000f8
        /*02fc*/ 	.short	0x0100
        /*02fe*/ 	.byte	0x08
	.zero		1


	//   ....[32]....
        /*0300*/ 	.word	0x00000930
        /*0304*/ 	.word	0x000000ff
        /*0308*/ 	.word	0x00000100
        /*030c*/ 	.short	0x0100
        /*030e*/ 	.byte	0x09
	.zero		1


	//   ....[33]....
        /*0310*/ 	.word	0x00000940
        /*0314*/ 	.word	0x000000ff
        /*0318*/ 	.word	0x00000110
        /*031c*/ 	.short	0x0100
        /*031e*/ 	.byte	0x09
	.zero		1


	//   ....[34]....
        /*0320*/ 	.word	0x00000950
        /*0324*/ 	.word	0x000000ff
        /*0328*/ 	.word	0x00000108
        /*032c*/ 	.short	0x0100
        /*032e*/ 	.byte	0x09
	.zero		1


	//   ....[35]....
        /*0330*/ 	.word	0x00000960
        /*0334*/ 	.word	0x000000ff
        /*0338*/ 	.word	0x00000118
        /*033c*/ 	.short	0x0100
        /*033e*/ 	.byte	0x09
	.zero		1


	//   ....[36]....
        /*0340*/ 	.word	0x00000a40
        /*0344*/ 	.word	0x000000ff
        /*0348*/ 	.word	0x00000120
        /*034c*/ 	.short	0x0100
        /*034e*/ 	.byte	0x08
	.zero		1


	//   ....[37]....
        /*0350*/ 	.word	0x00000a50
        /*0354*/ 	.word	0x000000ff
        /*0358*/ 	.word	0x00000128
        /*035c*/ 	.short	0x0100
        /*035e*/ 	.byte	0x08
	.zero		1


	//   ....[38]....
        /*0360*/ 	.word	0x00000b80
        /*0364*/ 	.word	0x000000ff
        /*0368*/ 	.word	0x00000130
        /*036c*/ 	.short	0x0100
        /*036e*/ 	.byte	0x08
	.zero		1


	//   ....[39]....
        /*0370*/ 	.word	0x00000b90
        /*0374*/ 	.word	0x000000ff
        /*0378*/ 	.word	0x00000140
        /*037c*/ 	.short	0x0100
        /*037e*/ 	.byte	0x08
	.zero		1


	//   ....[40]....
        /*0380*/ 	.word	0x00000ba0
        /*0384*/ 	.word	0x000000ff
        /*0388*/ 	.word	0x00000138
        /*038c*/ 	.short	0x0100
        /*038e*/ 	.byte	0x08
	.zero		1


	//   ....[41]....
        /*0390*/ 	.word	0x00000bb0
        /*0394*/ 	.word	0x000000ff
        /*0398*/ 	.word	0x00000148
        /*039c*/ 	.short	0x0100
        /*039e*/ 	.byte	0x08
	.zero		1


	//   ....[42]....
        /*03a0*/ 	.word	0x00000cd0
        /*03a4*/ 	.word	0x000000ff
        /*03a8*/ 	.word	0x00000150
        /*03ac*/ 	.short	0x0100
        /*03ae*/ 	.byte	0x09
	.zero		1


	//   ....[43]....
        /*03b0*/ 	.word	0x00000ce0
        /*03b4*/ 	.word	0x000000ff
        /*03b8*/ 	.word	0x00000170
        /*03bc*/ 	.short	0x0100
        /*03be*/ 	.byte	0x09
	.zero		1


	//   ....[44]....
        /*03c0*/ 	.word	0x00000cf0
        /*03c4*/ 	.word	0x000000ff
        /*03c8*/ 	.word	0x00000158
        /*03cc*/ 	.short	0x0100
        /*03ce*/ 	.byte	0x09
	.zero		1


	//   ....[45]....
        /*03d0*/ 	.word	0x00000d00
        /*03d4*/ 	.word	0x000000ff
        /*03d8*/ 	.word	0x00000178
        /*03dc*/ 	.short	0x0100
        /*03de*/ 	.byte	0x09
	.zero		1


	//   ....[46]....
        /*03e0*/ 	.word	0x00000d10
        /*03e4*/ 	.word	0x000000ff
        /*03e8*/ 	.word	0x00000160
        /*03ec*/ 	.short	0x0100
        /*03ee*/ 	.byte	0x09
	.zero		1


	//   ....[47]....
        /*03f0*/ 	.word	0x00000d20
        /*03f4*/ 	.word	0x000000ff
        /*03f8*/ 	.word	0x00000180
        /*03fc*/ 	.short	0x0100
        /*03fe*/ 	.byte	0x09
	.zero		1


	//   ....[48]....
        /*0400*/ 	.word	0x00000d30
        /*0404*/ 	.word	0x000000ff
        /*0408*/ 	.word	0x00000168
        /*040c*/ 	.short	0x0100
        /*040e*/ 	.byte	0x09
	.zero		1


	//   ....[49]....
        /*0410*/ 	.word	0x00000d40
        /*0414*/ 	.word	0x000000ff
        /*0418*/ 	.word	0x00000188
        /*041c*/ 	.short	0x0100
        /*041e*/ 	.byte	0x09
	.zero		1


	//   ....[50]....
        /*0420*/ 	.word	0x00000e30
        /*0424*/ 	.word	0x000000ff
        /*0428*/ 	.word	0x00000190
        /*042c*/ 	.short	0x0100
        /*042e*/ 	.byte	0x08
	.zero		1


	//   ....[51]....
        /*0430*/ 	.word	0x00000e40
        /*0434*/ 	.word	0x000000ff
        /*0438*/ 	.word	0x000001a0
        /*043c*/ 	.short	0x0100
        /*043e*/ 	.byte	0x08
	.zero		1


	//   ....[52]....
        /*0440*/ 	.word	0x00000e50
        /*0444*/ 	.word	0x000000ff
        /*0448*/ 	.word	0x00000198
        /*044c*/ 	.short	0x0100
        /*044e*/ 	.byte	0x08
	.zero		1


	//   ....[53]....
        /*0450*/ 	.word	0x00000e60
        /*0454*/ 	.word	0x000000ff
        /*0458*/ 	.word	0x000001a8
        /*045c*/ 	.short	0x0100
        /*045e*/ 	.byte	0x08
	.zero		1


	//   ....[54]....
        /*0460*/ 	.word	0x00000f50
        /*0464*/ 	.word	0x000000ff
        /*0468*/ 	.word	0x000001b0
        /*046c*/ 	.short	0x0100
        /*046e*/ 	.byte	0x06
	.zero		1


	//   ....[55]....
        /*0470*/ 	.word	0x00001970
        /*0474*/ 	.word	0x00000003
        /*0478*/ 	.word	0x000001a0
        /*047c*/ 	.short	0x010a
        /*047e*/ 	.byte	0xff
	.zero		1


	//   ....[56]....
        /*0480*/ 	.word	0x000019a0
        /*0484*/ 	.word	0x00000003
        /*0488*/ 	.word	0x00000190
        /*048c*/ 	.short	0x0101
        /*048e*/ 	.byte	0xff
	.zero		1


	//   ....[57]....
        /*0490*/ 	.word	0x00001aa0
        /*0494*/ 	.word	0x000000ff
        /*0498*/ 	.word	0x00000080
        /*049c*/ 	.short	0x010a
        /*049e*/ 	.byte	0x08
	.zero		1


	//   ....[58]....
        /*04a0*/ 	.word	0x00001b70
        /*04a4*/ 	.word	0x000000ff
        /*04a8*/ 	.word	0x00000080
        /*04ac*/ 	.short	0x010a
        /*04ae*/ 	.byte	0x21
	.zero		1


	//   ....[59]....
        /*04b0*/ 	.word	0x00001d20
        /*04b4*/ 	.word	0x000000ff
        /*04b8*/ 	.word	0x00000080
        /*04bc*/ 	.short	0x010a
        /*04be*/ 	.byte	0x08
	.zero		1


	//   ....[60]....
        /*04c0*/ 	.word	0x00001e20
        /*04c4*/ 	.word	0x000000ff
        /*04c8*/ 	.word	0x00000128
        /*04cc*/ 	.short	0x0101
        /*04ce*/ 	.byte	0x04
	.zero		1


	//   ....[61]....
        /*04d0*/ 	.word	0x00001e40
        /*04d4*/ 	.word	0x000000ff
        /*04d8*/ 	.word	0x00000080
        /*04dc*/ 	.short	0x010a
        /*04de*/ 	.byte	0x08
	.zero		1


	//   ....[62]....
        /*04e0*/ 	.word	0x00001ec0
        /*04e4*/ 	.word	0x000000ff
        /*04e8*/ 	.word	0x00000080
        /*04ec*/ 	.short	0x010a
        /*04ee*/ 	.byte	0x11
	.zero		1


	//   ....[63]....
        /*04f0*/ 	.word	0x00002050
        /*04f4*/ 	.word	0x000000ff
        /*04f8*/ 	.word	0x00000080
        /*04fc*/ 	.short	0x010a
        /*04fe*/ 	.byte	0x08
	.zero		1


	//   ....[64]....
        /*0500*/ 	.word	0x000021a0
        /*0504*/ 	.word	0x00000002
        /*0508*/ 	.word	0x00000130
        /*050c*/ 	.short	0x010a
        /*050e*/ 	.byte	0xff
	.zero		1


	//   ....[65]....
        /*0510*/ 	.word	0x00002260
        /*0514*/ 	.word	0x00000002
        /*0518*/ 	.word	0x00000000
        /*051c*/ 	.short	0x0101
        /*051e*/ 	.byte	0xff
	.zero		1


	//   ....[66]....
        /*0520*/ 	.word	0x000027c0
        /*0524*/ 	.word	0x000000ff
        /*0528*/ 	.word	0x00000000
        /*052c*/ 	.short	0x010a
        /*052e*/ 	.byte	0x05
	.zero		1


	//   ....[67]....
        /*0530*/ 	.word	0x00002850
        /*0534*/ 	.word	0x000000ff
        /*0538*/ 	.word	0x00000000
        /*053c*/ 	.short	0x010a
        /*053e*/ 	.byte	0x05
	.zero		1


	//   ....[68]....
        /*0540*/ 	.word	0x000028e0
        /*0544*/ 	.word	0x000000ff
        /*0548*/ 	.word	0x00000000
        /*054c*/ 	.short	0x010a
        /*054e*/ 	.byte	0x05
	.zero		1


	//   ....[69]....
        /*0550*/ 	.word	0x00002970
        /*0554*/ 	.word	0x000000ff
        /*0558*/ 	.word	0x00000000
        /*055c*/ 	.short	0x010a
        /*055e*/ 	.byte	0x05
	.zero		1


	//   ....[70]....
        /*0560*/ 	.word	0x00002a00
        /*0564*/ 	.word	0x000000ff
        /*0568*/ 	.word	0x00000000
        /*056c*/ 	.short	0x010a
        /*056e*/ 	.byte	0x05
	.zero		1


	//   ....[71]....
        /*0570*/ 	.word	0x00002a90
        /*0574*/ 	.word	0x000000ff
        /*0578*/ 	.word	0x00000000
        /*057c*/ 	.short	0x010a
        /*057e*/ 	.byte	0x05
	.zero		1


	//   ....[72]....
        /*0580*/ 	.word	0x00002b20
        /*0584*/ 	.word	0x000000ff
        /*0588*/ 	.word	0x00000000
        /*058c*/ 	.short	0x010a
        /*058e*/ 	.byte	0x05
	.zero		1


	//   ....[73]....
        /*0590*/ 	.word	0x00002bb0
        /*0594*/ 	.word	0x000000ff
        /*0598*/ 	.word	0x00000000
        /*059c*/ 	.short	0x010a
        /*059e*/ 	.byte	0x05
	.zero		1


	//   ....[74]....
        /*05a0*/ 	.word	0x00002c40
        /*05a4*/ 	.word	0x000000ff
        /*05a8*/ 	.word	0x00000000
        /*05ac*/ 	.short	0x010a
        /*05ae*/ 	.byte	0x05
	.zero		1


	//   ....[75]....
        /*05b0*/ 	.word	0x00002cd0
        /*05b4*/ 	.word	0x000000ff
        /*05b8*/ 	.word	0x00000000
        /*05bc*/ 	.short	0x010a
        /*05be*/ 	.byte	0x05
	.zero		1


	//   ....[76]....
        /*05c0*/ 	.word	0x00002d60
        /*05c4*/ 	.word	0x000000ff
        /*05c8*/ 	.word	0x00000000
        /*05cc*/ 	.short	0x010a
        /*05ce*/ 	.byte	0x05
	.zero		1


	//   ....[77]....
        /*05d0*/ 	.word	0x00002df0
        /*05d4*/ 	.word	0x000000ff
        /*05d8*/ 	.word	0x00000000
        /*05dc*/ 	.short	0x010a
        /*05de*/ 	.byte	0x05
	.zero		1


	//   ....[78]....
        /*05e0*/ 	.word	0x00002e80
        /*05e4*/ 	.word	0x000000ff
        /*05e8*/ 	.word	0x00000000
        /*05ec*/ 	.short	0x010a
        /*05ee*/ 	.byte	0x05
	.zero		1


	//   ....[79]....
        /*05f0*/ 	.word	0x00002f10
        /*05f4*/ 	.word	0x000000ff
        /*05f8*/ 	.word	0x00000000
        /*05fc*/ 	.short	0x010a
        /*05fe*/ 	.byte	0x05
	.zero		1


	//   ....[80]....
        /*0600*/ 	.word	0x00002fa0
        /*0604*/ 	.word	0x000000ff
        /*0608*/ 	.word	0x00000000
        /*060c*/ 	.short	0x010a
        /*060e*/ 	.byte	0x05
	.zero		1


	//   ....[81]....
        /*0610*/ 	.word	0x00003040
        /*0614*/ 	.word	0x00000000
        /*0618*/ 	.word	0x00000000
        /*061c*/ 	.short	0x010a
        /*061e*/ 	.byte	0xff
	.zero		1


	//   ....[82]....
        /*0620*/ 	.word	0x00003170
        /*0624*/ 	.word	0x00000000
        /*0628*/ 	.word	0x00000190
        /*062c*/ 	.short	0x010a
        /*062e*/ 	.byte	0xff
	.zero		1


	//   ....[83]....
        /*0630*/ 	.word	0x000031e0
        /*0634*/ 	.word	0x00000004
        /*0638*/ 	.word	0x00000000
        /*063c*/ 	.short	0x0101
        /*063e*/ 	.byte	0xff
	.zero		1


	//   ....[84]....
        /*0640*/ 	.word	0x00003200
        /*0644*/ 	.word	0x000000ff
        /*0648*/ 	.word	0x00000140
        /*064c*/ 	.short	0x010a
        /*064e*/ 	.byte	0x05
	.zero		1


	//   ....[85]....
        /*0650*/ 	.word	0x00003320
        /*0654*/ 	.word	0x00000000
        /*0658*/ 	.word	0x00000130
        /*065c*/ 	.short	0x010a
        /*065e*/ 	.byte	0xff
	.zero		1


	//   ....[86]....
        /*0660*/ 	.word	0x00003420
        /*0664*/ 	.word	0x00000000
        /*0668*/ 	.word	0x00000000
        /*066c*/ 	.short	0x0101
        /*066e*/ 	.byte	0xff
	.zero		1


	//   ....[87]....
        /*0670*/ 	.word	0x000034b0
        /*0674*/ 	.word	0x000000ff
        /*0678*/ 	.word	0x00000140
        /*067c*/ 	.short	0x0106
        /*067e*/ 	.byte	0x05
	.zero		1


	//   ....[88]....
        /*0680*/ 	.word	0x000034d0
        /*0684*/ 	.word	0x000000ff
        /*0688*/ 	.word	0x00000140
        /*068c*/ 	.short	0x010a
        /*068e*/ 	.byte	0x05
	.zero		1


	//   ....[89]....
        /*0690*/ 	.word	0x00003560
        /*0694*/ 	.word	0x000000ff
        /*0698*/ 	.word	0x00000140
        /*069c*/ 	.short	0x0106
        /*069e*/ 	.byte	0x04
	.zero		1


	//   ....[90]....
        /*06a0*/ 	.word	0x000035a0
        /*06a4*/ 	.word	0x00000000
        /*06a8*/ 	.word	0x00000140
        /*06ac*/ 	.short	0x010a
        /*06ae*/ 	.byte	0xff
	.zero		1


	//   ....[91]....
        /*06b0*/ 	.word	0x000037e0
        /*06b4*/ 	.word	0x000000ff
        /*06b8*/ 	.word	0x00000008
        /*06bc*/ 	.short	0x010a
        /*06be*/ 	.byte	0x06
	.zero		1


	//   ....[92]....
        /*06c0*/ 	.word	0x00003800
        /*06c4*/ 	.word	0x000000ff
        /*06c8*/ 	.word	0x00000008
        /*06cc*/ 	.short	0x010a
        /*06ce*/ 	.byte	0x06
	.zero		1


	//   ....[93]....
        /*06d0*/ 	.word	0x00003990
        /*06d4*/ 	.word	0x000000ff
        /*06d8*/ 	.word	0x00000008
        /*06dc*/ 	.short	0x010a
        /*06de*/ 	.byte	0x06
	.zero		1


	//   ....[94]....
        /*06e0*/ 	.word	0x000039b0
        /*06e4*/ 	.word	0x000000ff
        /*06e8*/ 	.word	0x00000008
        /*06ec*/ 	.short	0x010a
        /*06ee*/ 	.byte	0x06
	.zero		1


	//   ....[95]....
        /*06f0*/ 	.word	0x00003a70
        /*06f4*/ 	.word	0x000000ff
        /*06f8*/ 	.word	0x00000000
        /*06fc*/ 	.short	0x0101
        /*06fe*/ 	.byte	0x07
	.zero		1


	//   ....[96]....
        /*0700*/ 	.word	0x00003d70
        /*0704*/ 	.word	0x00000000
        /*0708*/ 	.word	0x00000130
        /*070c*/ 	.short	0x010a
        /*070e*/ 	.byte	0xff
	.zero		1


	//   ....[97]....
        /*0710*/ 	.word	0x00003e30
        /*0714*/ 	.word	0x00000000
        /*0718*/ 	.word	0x00000000
        /*071c*/ 	.short	0x0101
        /*071e*/ 	.byte	0xff
	.zero		1


	//   ....[98]....
        /*0720*/ 	.word	0x00003ef0
        /*0724*/ 	.word	0x000000ff
        /*0728*/ 	.word	0x00000000
        /*072c*/ 	.short	0x010a
        /*072e*/ 	.byte	0x06
	.zero		1


	//   ....[99]....
        /*0730*/ 	.word	0x00003f00
        /*0734*/ 	.word	0x000000ff
        /*0738*/ 	.word	0x00000170
        /*073c*/ 	.short	0x010a
        /*073e*/ 	.byte	0x0a
	.zero		1


	//   ....[100]....
        /*0740*/ 	.word	0x00003fb0
        /*0744*/ 	.word	0x000000ff
        /*0748*/ 	.word	0x00000000
        /*074c*/ 	.short	0x010a
        /*074e*/ 	.byte	0x09
	.zero		1


	//   ....[101]....
        /*0750*/ 	.word	0x000040f0
        /*0754*/ 	.word	0x000000ff
        /*0758*/ 	.word	0x00000000
        /*075c*/ 	.short	0x010a
        /*075e*/ 	.byte	0x06
	.zero		1


	//   ....[102]....
        /*0760*/ 	.word	0x00004340
        /*0764*/ 	.word	0x000000ff
        /*0768*/ 	.word	0x00000000
        /*076c*/ 	.short	0x010a
        /*076e*/ 	.byte	0x07
	.zero		1


	//   ....[103]....
        /*0770*/ 	.word	0x000043d0
        /*0774*/ 	.word	0x000000ff
        /*0778*/ 	.word	0x00000000
        /*077c*/ 	.short	0x010a
        /*077e*/ 	.byte	0x07
	.zero		1


	//   ....[104]....
        /*0780*/ 	.word	0x00004460
        /*0784*/ 	.word	0x000000ff
        /*0788*/ 	.word	0x00000000
        /*078c*/ 	.short	0x010a
        /*078e*/ 	.byte	0x07
	.zero		1


	//   ....[105]....
        /*0790*/ 	.word	0x00004500
        /*0794*/ 	.word	0x00000000
        /*0798*/ 	.word	0x00000000
        /*079c*/ 	.short	0x010a
        /*079e*/ 	.byte	0xff
	.zero		1


	//   ....[106]....
        /*07a0*/ 	.word	0x00004540
        /*07a4*/ 	.word	0x00000000
        /*07a8*/ 	.word	0x00000000
        /*07ac*/ 	.short	0x010a
        /*07ae*/ 	.byte	0xff
	.zero		1


	//   ....[107]....
        /*07b0*/ 	.word	0x000045b0
        /*07b4*/ 	.word	0x000000ff
        /*07b8*/ 	.word	0x00000000
        /*07bc*/ 	.short	0x0101
        /*07be*/ 	.byte	0x05
	.zero		1


	//   ....[108]....
        /*07c0*/ 	.word	0x000045f0
        /*07c4*/ 	.word	0x000000ff
        /*07c8*/ 	.word	0x000001b0
        /*07cc*/ 	.short	0x010a
        /*07ce*/ 	.byte	0x08
	.zero		1


	//   ....[109]....
        /*07d0*/ 	.word	0x00004640
        /*07d4*/ 	.word	0x000000ff
        /*07d8*/ 	.word	0x00000000
        /*07dc*/ 	.short	0x0101
        /*07de*/ 	.byte	0x05
	.zero		1


	//   ....[110]....
        /*07e0*/ 	.word	0x00004a70
        /*07e4*/ 	.word	0x00000000
        /*07e8*/ 	.word	0x00000130
        /*07ec*/ 	.short	0x010a
        /*07ee*/ 	.byte	0xff
	.zero		1


	//   ....[111]....
        /*07f0*/ 	.word	0x00004b30
        /*07f4*/ 	.word	0x00000000
        /*07f8*/ 	.word	0x00000000
        /*07fc*/ 	.short	0x0101
        /*07fe*/ 	.byte	0xff
	.zero		1


	//   ....[112]....
        /*0800*/ 	.word	0x00004e50
        /*0804*/ 	.word	0x000000ff
        /*0808*/ 	.word	0x00000128
        /*080c*/ 	.short	0x010a
        /*080e*/ 	.byte	0x06
	.zero		1


	//   ....[113]....
        /*0810*/ 	.word	0x00005040
        /*0814*/ 	.word	0x000000ff
        /*0818*/ 	.word	0x00000110
        /*081c*/ 	.short	0x010a
        /*081e*/ 	.byte	0x06
	.zero		1


	//   ....[114]....
        /*0820*/ 	.word	0x00005210
        /*0824*/ 	.word	0x000000ff
        /*0828*/ 	.word	0x00000100
        /*082c*/ 	.short	0x010b
        /*082e*/ 	.byte	0x06
	.zero		1


	//   ....[115]....
        /*0830*/ 	.word	0x00005280
        /*0834*/ 	.word	0x000000ff
        /*0838*/ 	.word	0x00000000
        /*083c*/ 	.short	0x0101
        /*083e*/ 	.byte	0x08
	.zero		1


	//   ....[116]....
        /*0840*/ 	.word	0x000052b0
        /*0844*/ 	.word	0x000000ff
        /*0848*/ 	.word	0x00000118
        /*084c*/ 	.short	0x010a
        /*084e*/ 	.byte	0x06
	.zero		1


	//   ....[117]....
        /*0850*/ 	.word	0x000054c0
        /*0854*/ 	.word	0x000000ff
        /*0858*/ 	.word	0x00000108
        /*085c*/ 	.short	0x010b
        /*085e*/ 	.byte	0x06
	.zero		1


	//   ....[118]....
        /*0860*/ 	.word	0x000054e0
        /*0864*/ 	.word	0x000000ff
        /*0868*/ 	.word	0x00000000
        /*086c*/ 	.short	0x0101
        /*086e*/ 	.byte	0x0d
	.zero		1


	//   ....[119]....
        /*0870*/ 	.word	0x00005510
        /*0874*/ 	.word	0x000000ff
        /*0878*/ 	.word	0x00000110
        /*087c*/ 	.short	0x010a
        /*087e*/ 	.byte	0x06
	.zero		1


	//   ....[120]....
        /*0880*/ 	.word	0x00005550
        /*0884*/ 	.word	0x00000000
        /*0888*/ 	.word	0x00000118
        /*088c*/ 	.short	0x010a
        /*088e*/ 	.byte	0xff
	.zero		1


	//   ....[121]....
        /*0890*/ 	.word	0x00005890
        /*0894*/ 	.word	0x00000000
        /*0898*/ 	.word	0x00000130
        /*089c*/ 	.short	0x010a
        /*089e*/ 	.byte	0xff
	.zero		1


	//   ....[122]....
        /*08a0*/ 	.word	0x000059a0
        /*08a4*/ 	.word	0x00000000
        /*08a8*/ 	.word	0x00000000
        /*08ac*/ 	.short	0x0101
        /*08ae*/ 	.byte	0xff
	.zero		1


	//   ....[123]....
        /*08b0*/ 	.word	0x00006400
        /*08b4*/ 	.word	0x00000003
        /*08b8*/ 	.word	0x00000100
        /*08bc*/ 	.short	0x010a
        /*08be*/ 	.byte	0xff
	.zero		1


	//   ....[124]....
        /*08c0*/ 	.word	0x00006440
        /*08c4*/ 	.word	0x000000ab
        /*08c8*/ 	.word	0x00000150
        /*08cc*/ 	.short	0x010a
        /*08ce*/ 	.byte	0xff
	.zero		1


	//   ....[125]....
        /*08d0*/ 	.word	0x00006580
        /*08d4*/ 	.word	0x00000003
        /*08d8*/ 	.word	0x00000100
        /*08dc*/ 	.short	0x010a
        /*08de*/ 	.byte	0xff
	.zero		1


	//   ....[126]....
        /*08e0*/ 	.word	0x000066c0
        /*08e4*/ 	.word	0x00000000
        /*08e8*/ 	.word	0x00000000
        /*08ec*/ 	.short	0x0101
        /*08ee*/ 	.byte	0xff
	.zero		1


	//   ....[127]....
        /*08f0*/ 	.word	0x00006740
        /*08f4*/ 	.word	0x000000ab
        /*08f8*/ 	.word	0x00000150
        /*08fc*/ 	.short	0x010a
        /*08fe*/ 	.byte	0xff
	.zero		1


	//   ....[128]....
        /*0900*/ 	.word	0x00007ad0
        /*0904*/ 	.word	0x0000007c
        /*0908*/ 	.word	0x00000100
        /*090c*/ 	.short	0x010a
        /*090e*/ 	.byte	0xff
	.zero		1


	//   ....[129]....
        /*0910*/ 	.word	0x00007ba0
        /*0914*/ 	.word	0x0000007c
        /*0918*/ 	.word	0x00000100
        /*091c*/ 	.short	0x010a
        /*091e*/ 	.byte	0xff
	.zero		1


	//   ....[130]....
        /*0920*/ 	.word	0x00007d00
        /*0924*/ 	.word	0x00000003
        /*0928*/ 	.word	0x00000000
        /*092c*/ 	.short	0x0101
        /*092e*/ 	.byte	0xff
	.zero		1


	//   ....[131]....
        /*0930*/ 	.word	0x00007fe0
        /*0934*/ 	.word	0x000000ab
        /*0938*/ 	.word	0x00000000
        /*093c*/ 	.short	0x0101
        /*093e*/ 	.byte	0xff
	.zero		1


	//   ....[132]....
        /*0940*/ 	.word	0x00009250
        /*0944*/ 	.word	0x00000003
        /*0948*/ 	.word	0x000001a0
        /*094c*/ 	.short	0x010a
        /*094e*/ 	.byte	0xff
	.zero		1


	//   ....[133]....
        /*0950*/ 	.word	0x000092b0
        /*0954*/ 	.word	0x00000002
        /*0958*/ 	.word	0x00000080
        /*095c*/ 	.short	0x010a
        /*095e*/ 	.byte	0xff
	.zero		1


	//   ....[134]....
        /*0960*/ 	.word	0x00009310
        /*0964*/ 	.word	0x00000002
        /*0968*/ 	.word	0x00000080
        /*096c*/ 	.short	0x010a
        /*096e*/ 	.byte	0xff
	.zero		1


	//   ....[135]....
        /*0970*/ 	.word	0x00009360
        /*0974*/ 	.word	0x00000002
        /*0978*/ 	.word	0x00000130
        /*097c*/ 	.short	0x010a
        /*097e*/ 	.byte	0xff
	.zero		1


	//   ....[136]....
        /*0980*/ 	.word	0x000093c0
        /*0984*/ 	.word	0x00000000
        /*0988*/ 	.word	0x00000000
        /*098c*/ 	.short	0x010a
        /*098e*/ 	.byte	0xff
	.zero		1


	//   ....[137]....
        /*0990*/ 	.word	0x00009420
        /*0994*/ 	.word	0x00000000
        /*0998*/ 	.word	0x00000000
        /*099c*/ 	.short	0x010a
        /*099e*/ 	.byte	0xff
	.zero		1


	//   ....[138]....
        /*09a0*/ 	.word	0x00009480
        /*09a4*/ 	.word	0x00000000
        /*09a8*/ 	.word	0x00000000
        /*09ac*/ 	.short	0x010a
        /*09ae*/ 	.byte	0xff
	.zero		1


	//   ....[139]....
        /*09b0*/ 	.word	0x000094e0
        /*09b4*/ 	.word	0x00000000
        /*09b8*/ 	.word	0x00000000
        /*09bc*/ 	.short	0x010a
        /*09be*/ 	.byte	0xff
	.zero		1


	//   ....[140]....
        /*09c0*/ 	.word	0x00009540
        /*09c4*/ 	.word	0x00000000
        /*09c8*/ 	.word	0x00000000
        /*09cc*/ 	.short	0x010a
        /*09ce*/ 	.byte	0xff
	.zero		1


	//   ....[141]....
        /*09d0*/ 	.word	0x000095a0
        /*09d4*/ 	.word	0x00000000
        /*09d8*/ 	.word	0x00000000
        /*09dc*/ 	.short	0x010a
        /*09de*/ 	.byte	0xff
	.zero		1


	//   ....[142]....
        /*09e0*/ 	.word	0x00009600
        /*09e4*/ 	.word	0x00000000
        /*09e8*/ 	.word	0x00000000
        /*09ec*/ 	.short	0x010a
        /*09ee*/ 	.byte	0xff
	.zero		1


	//   ....[143]....
        /*09f0*/ 	.word	0x00009660
        /*09f4*/ 	.word	0x00000000
        /*09f8*/ 	.word	0x00000000
        /*09fc*/ 	.short	0x010a
        /*09fe*/ 	.byte	0xff
	.zero		1


	//   ....[144]....
        /*0a00*/ 	.word	0x000096c0
        /*0a04*/ 	.word	0x00000000
        /*0a08*/ 	.word	0x00000000
        /*0a0c*/ 	.short	0x010a
        /*0a0e*/ 	.byte	0xff
	.zero		1


	//   ....[145]....
        /*0a10*/ 	.word	0x00009720
        /*0a14*/ 	.word	0x00000000
        /*0a18*/ 	.word	0x00000000
        /*0a1c*/ 	.short	0x010a
        /*0a1e*/ 	.byte	0xff
	.zero		1


	//   ....[146]....
        /*0a20*/ 	.word	0x00009780
        /*0a24*/ 	.word	0x00000000
        /*0a28*/ 	.word	0x00000000
        /*0a2c*/ 	.short	0x010a
        /*0a2e*/ 	.byte	0xff
	.zero		1


	//   ....[147]....
        /*0a30*/ 	.word	0x000097e0
        /*0a34*/ 	.word	0x00000000
        /*0a38*/ 	.word	0x00000000
        /*0a3c*/ 	.short	0x010a
        /*0a3e*/ 	.byte	0xff
	.zero		1


	//   ....[148]....
        /*0a40*/ 	.word	0x00009840
        /*0a44*/ 	.word	0x00000000
        /*0a48*/ 	.word	0x00000000
        /*0a4c*/ 	.short	0x010a
        /*0a4e*/ 	.byte	0xff
	.zero		1


	//   ....[149]....
        /*0a50*/ 	.word	0x000098a0
        /*0a54*/ 	.word	0x00000000
        /*0a58*/ 	.word	0x00000000
        /*0a5c*/ 	.short	0x010a
        /*0a5e*/ 	.byte	0xff
	.zero		1


	//   ....[150]....
        /*0a60*/ 	.word	0x00009900
        /*0a64*/ 	.word	0x00000000
        /*0a68*/ 	.word	0x00000000
        /*0a6c*/ 	.short	0x010a
        /*0a6e*/ 	.byte	0xff
	.zero		1


	//   ....[151]....
        /*0a70*/ 	.word	0x00009950
        /*0a74*/ 	.word	0x00000000
        /*0a78*/ 	.word	0x00000190
        /*0a7c*/ 	.short	0x010a
        /*0a7e*/ 	.byte	0xff
	.zero		1


	//   ....[152]....
        /*0a80*/ 	.word	0x000099b0
        /*0a84*/ 	.word	0x00000000
        /*0a88*/ 	.word	0x00000140
        /*0a8c*/ 	.short	0x010a
        /*0a8e*/ 	.byte	0xff
	.zero		1


	//   ....[153]....
        /*0a90*/ 	.word	0x00009a00
        /*0a94*/ 	.word	0x00000000
        /*0a98*/ 	.word	0x00000130
        /*0a9c*/ 	.short	0x010a
        /*0a9e*/ 	.byte	0xff
	.zero		1


	//   ....[154]....
        /*0aa0*/ 	.word	0x00009a60
        /*0aa4*/ 	.word	0x00000000
        /*0aa8*/ 	.word	0x00000140
        /*0aac*/ 	.short	0x010a
        /*0aae*/ 	.byte	0xff
	.zero		1


	//   ....[155]....
        /*0ab0*/ 	.word	0x00009ac0
        /*0ab4*/ 	.word	0x00000004
        /*0ab8*/ 	.word	0x00000008
        /*0abc*/ 	.short	0x010a
        /*0abe*/ 	.byte	0xff
	.zero		1


	//   ....[156]....
        /*0ac0*/ 	.word	0x00009ba0
        /*0ac4*/ 	.word	0x00000002
        /*0ac8*/ 	.word	0x00000008
        /*0acc*/ 	.short	0x010a
        /*0ace*/ 	.byte	0xff
	.zero		1


	//   ....[157]....
        /*0ad0*/ 	.word	0x00009bf0
        /*0ad4*/ 	.word	0x00000000
        /*0ad8*/ 	.word	0x00000130
        /*0adc*/ 	.short	0x010a
        /*0ade*/ 	.byte	0xff
	.zero		1


	//   ....[158]....
        /*0ae0*/ 	.word	0x00009c50
        /*0ae4*/ 	.word	0x00000000
        /*0ae8*/ 	.word	0x00000170
        /*0aec*/ 	.short	0x010a
        /*0aee*/ 	.byte	0xff
	.zero		1


	//   ....[159]....
        /*0af0*/ 	.word	0x00009cb0
        /*0af4*/ 	.word	0x00000000
        /*0af8*/ 	.word	0x00000000
        /*0afc*/ 	.short	0x010a
        /*0afe*/ 	.byte	0xff
	.zero		1


	//   ....[160]....
        /*0b00*/ 	.word	0x00009d10
        /*0b04*/ 	.word	0x00000000
        /*0b08*/ 	.word	0x00000000
        /*0b0c*/ 	.short	0x010a
        /*0b0e*/ 	.byte	0xff
	.zero		1


	//   ....[161]....
        /*0b10*/ 	.word	0x00009d70
        /*0b14*/ 	.word	0x00000000
        /*0b18*/ 	.word	0x00000000
        /*0b1c*/ 	.short	0x010a
        /*0b1e*/ 	.byte	0xff
	.zero		1


	//   ....[162]....
        /*0b20*/ 	.word	0x00009dd0
        /*0b24*/ 	.word	0x00000000
        /*0b28*/ 	.word	0x00000000
        /*0b2c*/ 	.short	0x010a
        /*0b2e*/ 	.byte	0xff
	.zero		1


	//   ....[163]....
        /*0b30*/ 	.word	0x00009e30
        /*0b34*/ 	.word	0x00000000
        /*0b38*/ 	.word	0x000001b0
        /*0b3c*/ 	.short	0x010a
        /*0b3e*/ 	.byte	0xff
	.zero		1


	//   ....[164]....
        /*0b40*/ 	.word	0x00009e80
        /*0b44*/ 	.word	0x00000000
        /*0b48*/ 	.word	0x00000130
        /*0b4c*/ 	.short	0x010a
        /*0b4e*/ 	.byte	0xff
	.zero		1


	//   ....[165]....
        /*0b50*/ 	.word	0x00009ee0
        /*0b54*/ 	.word	0x00000000
        /*0b58*/ 	.word	0x00000128
        /*0b5c*/ 	.short	0x010a
        /*0b5e*/ 	.byte	0xff
	.zero		1


	//   ....[166]....
        /*0b60*/ 	.word	0x00009f40
        /*0b64*/ 	.word	0x00000003
        /*0b68*/ 	.word	0x00000110
        /*0b6c*/ 	.short	0x010a
        /*0b6e*/ 	.byte	0xff
	.zero		1


	//   ....[167]....
        /*0b70*/ 	.word	0x00009fa0
        /*0b74*/ 	.word	0x00000003
        /*0b78*/ 	.word	0x00000118
        /*0b7c*/ 	.short	0x010a
        /*0b7e*/ 	.byte	0xff
	.zero		1


	//   ....[168]....
        /*0b80*/ 	.word	0x0000a000
        /*0b84*/ 	.word	0x00000000
        /*0b88*/ 	.word	0x00000110
        /*0b8c*/ 	.short	0x010a
        /*0b8e*/ 	.byte	0xff
	.zero		1


	//   ....[169]....
        /*0b90*/ 	.word	0x0000a050
        /*0b94*/ 	.word	0x00000000
        /*0b98*/ 	.word	0x00000130
        /*0b9c*/ 	.short	0x010a
        /*0b9e*/ 	.byte	0xff
	.zero		1


	//   ....[170]....
        /*0ba0*/ 	.word	0x0000a0a0
        /*0ba4*/ 	.word	0x00000003
        /*0ba8*/ 	.word	0x00000100
        /*0bac*/ 	.short	0x010a
        /*0bae*/ 	.byte	0xff
	.zero		1


	//   ....[171]....
        /*0bb0*/ 	.word	0x0000a0f0
        /*0bb4*/ 	.word	0x000000ab
        /*0bb8*/ 	.word	0x00000150
        /*0bbc*/ 	.short	0x010a
        /*0bbe*/ 	.byte	0xff
	.zero		1


	//   ....[172]....
        /*0bc0*/ 	.word	0x0000a140
        /*0bc4*/ 	.word	0x0000007c
        /*0bc8*/ 	.word	0x00000100
        /*0bcc*/ 	.short	0x010a
        /*0bce*/ 	.byte	0xff
	.zero		1


	//----- nvinfo : EIATTR_NUM_MBARRIERS
	.align		4
.L_47:
        /*0bd0*/ 	.byte	0x03, 0x38
        /*0bd2*/ 	.short	0x0037


	//----- nvinfo : EIATTR_EXIT_INSTR_OFFSETS
	.align		4
        /*0bd4*/ 	.byte	0x04, 0x1c
        /*0bd6*/ 	.short	(.L_49 - .L_48)


	//   ....[0]....
.L_48:
        /*0bd8*/ 	.word	0x00003070


	//   ....[1]....
        /*0bdc*/ 	.word	0x00003570


	//   ....[2]....
        /*0be0*/ 	.word	0x000035d0


	//   ....[3]....
        /*0be4*/ 	.word	0x00004870


	//   ....[4]....
        /*0be8*/ 	.word	0x00005580


	//   ....[5]....
        /*0bec*/ 	.word	0x000055c0


	//   ....[6]....
        /*0bf0*/ 	.word	0x00009240


	//----- nvinfo : EIATTR_MAX_THREADS
	.align		4
.L_49:
        /*0bf4*/ 	.byte	0x04, 0x05
        /*0bf6*/ 	.short	(.L_51 - .L_50)
.L_50:
        /*0bf8*/ 	.word	0x00000100
        /*0bfc*/ 	.word	0x00000001
        /*0c00*/ 	.word	0x00000001


	//----- nvinfo : EIATTR_CRS_STACK_SIZE
	.align		4
.L_51:
        /*0c04*/ 	.byte	0x04, 0x1e
        /*0c06*/ 	.short	(.L_53 - .L_52)
.L_52:
        /*0c08*/ 	.word	0x00000000


	//----- nvinfo : EIATTR_CBANK_PARAM_SIZE
	.align		4
.L_53:
        /*0c0c*/ 	.byte	0x03, 0x19
        /*0c0e*/ 	.short	0x0800


	//----- nvinfo : EIATTR_PARAM_CBANK
	.align		4
        /*0c10*/ 	.byte	0x04, 0x0a
        /*0c12*/ 	.short	(.L_55 - .L_54)
	.align		4
.L_54:
        /*0c14*/ 	.word	index@(.nv.constant0._ZN7cutlass13device_kernelINS_4gemm6kernel13GemmUniversalIN4cute5tupleIJiiiiEEENS1_10collective13CollectiveMmaINS1_35MainloopSm100TmaUmmaWarpSpecializedILi16ELi2ELi4ENS5_IJNS4_1CILi2EEENSA_ILi1EEESC_EEEEENS5_IJNSA_ILi256EEENSA_ILi128EEENSA_ILi64EEEEEEaNS5_IJlSC_lEEEaSJ_NS4_8TiledMMAINS4_8MMA_AtomIJNS4_21SM100_MMA_S8_2x1SM_SSIaaiLi256ELi128ELNS4_4UMMA5MajorE0ELSO_0ELNSN_8SaturateE0EEEEEENS4_6LayoutINS5_IJSC_SC_SC_EEENS5_IJNSA_ILi0EEESU_SU_EEEEENS5_IJNS4_10UnderscoreESX_SX_EEEEENS4_18SM100_TMA_2SM_LOADENS4_14ComposedLayoutINS4_7SwizzleILi2ELi4ELi3EEENS4_18smem_ptr_flag_bitsILi8EEENSS_INS5_IJNSA_ILi8EEESH_EEENS5_IJSH_SC_EEEEEEEvNS4_8identityES10_S1A_vS1B_EENS_8epilogue10collective18CollectiveEpilogueINS1D_23Sm100TmaWarpSpecializedILi2ELi2ELi64ELb0ELb0EEEJNS5_IJSG_SG_SH_EEENS5_IJNSS_ISG_SC_EENSS_ISH_SC_EEEEEaSJ_aSJ_NS1D_6fusion15FusionCallbacksIS1H_NS1M_17LinearCombinationIaiaiLNS_15FloatRoundStyleE2EEES1I_S1L_JEEENS4_5SM1004TMEM4LOAD26SM100_TMEM_LOAD_32dp32b64xENS4_13SM90_TMA_LOADES1A_NS4_39AutoVectorizingCopyWithAssumedAlignmentILi128EEENS4_14SM90_TMA_STOREES1A_S1Y_S1Y_EEEvvEEEEvNT_6ParamsE)
        /*0c18*/ 	.short	0x0380
        /*0c1a*/ 	.short	0x0800


	//----- nvinfo : EIATTR_SW_WAR
	.align		4
.L_55:
        /*0c1c*/ 	.byte	0x04, 0x36
        /*0c1e*/ 	.short	(.L_57 - .L_56)
.L_56:
        /*0c20*/ 	.word	0x00000008
.L_57:


//--------------------- .nv.callgraph             --------------------------
	.section	.nv.callgraph,"",@"SHT_CUDA_CALLGRAPH"
	.align	4
	.sectionentsize	8
	.align		4
        /*0000*/ 	.word	0x00000000
	.align		4
        /*0004*/ 	.word	0xffffffff
	.align		4
        /*0008*/ 	.word	index@(_ZN7cutlass13device_kernelINS_4gemm6kernel13GemmUniversalIN4cute5tupleIJiiiiEEENS1_10collective13CollectiveMmaINS1_35MainloopSm100TmaUmmaWarpSpecializedILi16ELi2ELi4ENS5_IJNS4_1CILi2EEENSA_ILi1EEESC_EEEEENS5_IJNSA_ILi256EEENSA_ILi128EEENSA_ILi64EEEEEEaNS5_IJlSC_lEEEaSJ_NS4_8TiledMMAINS4_8MMA_AtomIJNS4_21SM100_MMA_S8_2x1SM_SSIaaiLi256ELi128ELNS4_4UMMA5MajorE0ELSO_0ELNSN_8SaturateE0EEEEEENS4_6LayoutINS5_IJSC_SC_SC_EEENS5_IJNSA_ILi0EEESU_SU_EEEEENS5_IJNS4_10UnderscoreESX_SX_EEEEENS4_18SM100_TMA_2SM_LOADENS4_14ComposedLayoutINS4_7SwizzleILi2ELi4ELi3EEENS4_18smem_ptr_flag_bitsILi8EEENSS_INS5_IJNSA_ILi8EEESH_EEENS5_IJSH_SC_EEEEEEEvNS4_8identityES10_S1A_vS1B_EENS_8epilogue10collective18CollectiveEpilogueINS1D_23Sm100TmaWarpSpecializedILi2ELi2ELi64ELb0ELb0EEEJNS5_IJSG_SG_SH_EEENS5_IJNSS_ISG_SC_EENSS_ISH_SC_EEEEEaSJ_aSJ_NS1D_6fusion15FusionCallbacksIS1H_NS1M_17LinearCombinationIaiaiLNS_15FloatRoundStyleE2EEES1I_S1L_JEEENS4_5SM1004TMEM4LOAD26SM100_TMEM_LOAD_32dp32b64xENS4_13SM90_TMA_LOADES1A_NS4_39AutoVectorizingCopyWithAssumedAlignmentILi128EEENS4_14SM90_TMA_STOREES1A_S1Y_S1Y_EEEvvEEEEvNT_6ParamsE)
	.align		4
        /*000c*/ 	.word	index@(__assertfail)
	.align		4
        /*0010*/ 	.word	0x00000000
	.align		4
        /*0014*/ 	.word	0xfffffffe
	.align		4
        /*0018*/ 	.word	0x00000000
	.align		4
        /*001c*/ 	.word	0xfffffffd
	.align		4
        /*0020*/ 	.word	0x00000000
	.align		4
        /*0024*/ 	.word	0xfffffffc


//--------------------- .nv.constant4             --------------------------
	.section	.nv.constant4,"a",@progbits
	.align	8
	.align		8
.nv.constant4:
        /*0000*/ 	.dword	__assertfail
	.align		8
        /*0008*/ 	.dword	__unnamed_1
	.align		8
        /*0010*/ 	.dword	__unnamed_2
	.align		8
        /*0018*/ 	.dword	_ZN40_INTERNAL_4ec8164d_4_k_cu_1097089d_284914cuda3std3__45__cpo5beginE
	.align		8
        /*0020*/ 	.dword	_ZN40_INTERNAL_4ec8164d_4_k_cu_1097089d_284914cuda3std3__45__cpo3endE
	.align		8
        /*0028*/ 	.dword	_ZN40_INTERNAL_4ec8164d_4_k_cu_1097089d_284914cuda3std3__45__cpo6cbeginE
	.align		8
        /*0030*/ 	.dword	_ZN40_INTERNAL_4ec8164d_4_k_cu_1097089d_284914cuda3std3__45__cpo4cendE
	.align		8
        /*0038*/ 	.dword	_ZN40_INTERNAL_4ec8164d_4_k_cu_1097089d_284914cuda3std3__442_GLOBAL__N__4ec8164d_4_k_cu_1097089d_284916ignoreE
	.align		8
        /*0040*/ 	.dword	_ZN40_INTERNAL_4ec8164d_4_k_cu_1097089d_284914cuda3std3__419piecewise_constructE
	.align		8
        /*0048*/ 	.dword	_ZN40_INTERNAL_4ec8164d_4_k_cu_1097089d_284914cuda3std3__48in_placeE
	.align		8
        /*0050*/ 	.dword	_ZN40_INTERNAL_4ec8164d_4_k_cu_1097089d_284914cuda3std6ranges3__45__cpo4swapE
	.align		8
        /*0058*/ 	.dword	_ZN40_INTERNAL_4ec8164d_4_k_cu_1097089d_284914cuda3std6ranges3__45__cpo9iter_moveE
	.align		8
        /*0060*/ 	.dword	_ZN40_INTERNAL_4ec8164d_4_k_cu_1097089d_284914cute7productE
	.align		8
        /*0068*/ 	.dword	_ZN40_INTERNAL_4ec8164d_4_k_cu_1097089d_284914cute1_E
	.align		8
        /*0070*/ 	.dword	$str$25
	.align		8
        /*0078*/ 	.dword	$str$26
	.align		8
        /*0080*/ 	.dword	$str$27
	.align		8
        /*0088*/ 	.dword	$str$28


//--------------------- .text._ZN7cutlass13device_kernelINS_4gemm6kernel13GemmUniversalIN4cute5tupleIJiiiiEEENS1_10collective13CollectiveMmaINS1_35MainloopSm100TmaUmmaWarpSpecializedILi16ELi2ELi4ENS5_IJNS4_1CILi2EEENSA_ILi1EEESC_EEEEENS5_IJNSA_ILi256EEENSA_ILi128EEENSA_ILi64EEEEEEaNS5_IJlSC_lEEEaSJ_NS4_8TiledMMAINS4_8MMA_AtomIJNS4_21SM100_MMA_S8_2x1SM_SSIaaiLi256ELi128ELNS4_4UMMA5MajorE0ELSO_0ELNSN_8SaturateE0EEEEEENS4_6LayoutINS5_IJSC_SC_SC_EEENS5_IJNSA_ILi0EEESU_SU_EEEEENS5_IJNS4_10UnderscoreESX_SX_EEEEENS4_18SM100_TMA_2SM_LOADENS4_14ComposedLayoutINS4_7SwizzleILi2ELi4ELi3EEENS4_18smem_ptr_flag_bitsILi8EEENSS_INS5_IJNSA_ILi8EEESH_EEENS5_IJSH_SC_EEEEEEEvNS4_8identityES10_S1A_vS1B_EENS_8epilogue10collective18CollectiveEpilogueINS1D_23Sm100TmaWarpSpecializedILi2ELi2ELi64ELb0ELb0EEEJNS5_IJSG_SG_SH_EEENS5_IJNSS_ISG_SC_EENSS_ISH_SC_EEEEEaSJ_aSJ_NS1D_6fusion15FusionCallbacksIS1H_NS1M_17LinearCombinationIaiaiLNS_15FloatRoundStyleE2EEES1I_S1L_JEEENS4_5SM1004TMEM4LOAD26SM100_TMEM_LOAD_32dp32b64xENS4_13SM90_TMA_LOADES1A_NS4_39AutoVectorizingCopyWithAssumedAlignmentILi128EEENS4_14SM90_TMA_STOREES1A_S1Y_S1Y_EEEvvEEEEvNT_6ParamsE --------------------------
	.section	.text._ZN7cutlass13device_kernelINS_4gemm6kernel13GemmUniversalIN4cute5tupleIJiiiiEEENS1_10collective13CollectiveMmaINS1_35MainloopSm100TmaUmmaWarpSpecializedILi16ELi2ELi4ENS5_IJNS4_1CILi2EEENSA_ILi1EEESC_EEEEENS5_IJNSA_ILi256EEENSA_ILi128EEENSA_ILi64EEEEEEaNS5_IJlSC_lEEEaSJ_NS4_8TiledMMAINS4_8MMA_AtomIJNS4_21SM100_MMA_S8_2x1SM_SSIaaiLi256ELi128ELNS4_4UMMA5MajorE0ELSO_0ELNSN_8SaturateE0EEEEEENS4_6LayoutINS5_IJSC_SC_SC_EEENS5_IJNSA_ILi0EEESU_SU_EEEEENS5_IJNS4_10UnderscoreESX_SX_EEEEENS4_18SM100_TMA_2SM_LOADENS4_14ComposedLayoutINS4_7SwizzleILi2ELi4ELi3EEENS4_18smem_ptr_flag_bitsILi8EEENSS_INS5_IJNSA_ILi8EEESH_EEENS5_IJSH_SC_EEEEEEEvNS4_8identityES10_S1A_vS1B_EENS_8epilogue10collective18CollectiveEpilogueINS1D_23Sm100TmaWarpSpecializedILi2ELi2ELi64ELb0ELb0EEEJNS5_IJSG_SG_SH_EEENS5_IJNSS_ISG_SC_EENSS_ISH_SC_EEEEEaSJ_aSJ_NS1D_6fusion15FusionCallbacksIS1H_NS1M_17LinearCombinationIaiaiLNS_15FloatRoundStyleE2EEES1I_S1L_JEEENS4_5SM1004TMEM4LOAD26SM100_TMEM_LOAD_32dp32b64xENS4_13SM90_TMA_LOADES1A_NS4_39AutoVectorizingCopyWithAssumedAlignmentILi128EEENS4_14SM90_TMA_STOREES1A_S1Y_S1Y_EEEvvEEEEvNT_6ParamsE,"ax",@progbits
	.align	128
.text._ZN7cutlass13device_kernelINS_4gemm6kernel13GemmUniversalIN4cute5tupleIJiiiiEEENS1_10collective13CollectiveMmaINS1_35MainloopSm100TmaUmmaWarpSpecializedILi16ELi2ELi4ENS5_IJNS4_1CILi2EEENSA_ILi1EEESC_EEEEENS5_IJNSA_ILi256EEENSA_ILi128EEENSA_ILi64EEEEEEaNS5_IJlSC_lEEEaSJ_NS4_8TiledMMAINS4_8MMA_AtomIJNS4_21SM100_MMA_S8_2x1SM_SSIaaiLi256ELi128ELNS4_4UMMA5MajorE0ELSO_0ELNSN_8SaturateE0EEEEEENS4_6LayoutINS5_IJSC_SC_SC_EEENS5_IJNSA_ILi0EEESU_SU_EEEEENS5_IJNS4_10UnderscoreESX_SX_EEEEENS4_18SM100_TMA_2SM_LOADENS4_14ComposedLayoutINS4_7SwizzleILi2ELi4ELi3EEENS4_18smem_ptr_flag_bitsILi8EEENSS_INS5_IJNSA_ILi8EEESH_EEENS5_IJSH_SC_EEEEEEEvNS4_8identityES10_S1A_vS1B_EENS_8epilogue10collective18CollectiveEpilogueINS1D_23Sm100TmaWarpSpecializedILi2ELi2ELi64ELb0ELb0EEEJNS5_IJSG_SG_SH_EEENS5_IJNSS_ISG_SC_EENSS_ISH_SC_EEEEEaSJ_aSJ_NS1D_6fusion15FusionCallbacksIS1H_NS1M_17LinearCombinationIaiaiLNS_15FloatRoundStyleE2EEES1I_S1L_JEEENS4_5SM1004TMEM4LOAD26SM100_TMEM_LOAD_32dp32b64xENS4_13SM90_TMA_LOADES1A_NS4_39AutoVectorizingCopyWithAssumedAlignmentILi128EEENS4_14SM90_TMA_STOREES1A_S1Y_S1Y_EEEvvEEEEvNT_6ParamsE:
        .type           _ZN7cutlass13device_kernelINS_4gemm6kernel13GemmUniversalIN4cute5tupleIJiiiiEEENS1_10collective13CollectiveMmaINS1_35MainloopSm100TmaUmmaWarpSpecializedILi16ELi2ELi4ENS5_IJNS4_1CILi2EEENSA_ILi1EEESC_EEEEENS5_IJNSA_ILi256EEENSA_ILi128EEENSA_ILi64EEEEEEaNS5_IJlSC_lEEEaSJ_NS4_8TiledMMAINS4_8MMA_AtomIJNS4_21SM100_MMA_S8_2x1SM_SSIaaiLi256ELi128ELNS4_4UMMA5MajorE0ELSO_0ELNSN_8SaturateE0EEEEEENS4_6LayoutINS5_IJSC_SC_SC_EEENS5_IJNSA_ILi0EEESU_SU_EEEEENS5_IJNS4_10UnderscoreESX_SX_EEEEENS4_18SM100_TMA_2SM_LOADENS4_14ComposedLayoutINS4_7SwizzleILi2ELi4ELi3EEENS4_18smem_ptr_flag_bitsILi8EEENSS_INS5_IJNSA_ILi8EEESH_EEENS5_IJSH_SC_EEEEEEEvNS4_8identityES10_S1A_vS1B_EENS_8epilogue10collective18CollectiveEpilogueINS1D_23Sm100TmaWarpSpecializedILi2ELi2ELi64ELb0ELb0EEEJNS5_IJSG_SG_SH_EEENS5_IJNSS_ISG_SC_EENSS_ISH_SC_EEEEEaSJ_aSJ_NS1D_6fusion15FusionCallbacksIS1H_NS1M_17LinearCombinationIaiaiLNS_15FloatRoundStyleE2EEES1I_S1L_JEEENS4_5SM1004TMEM4LOAD26SM100_TMEM_LOAD_32dp32b64xENS4_13SM90_TMA_LOADES1A_NS4_39AutoVectorizingCopyWithAssumedAlignmentILi128EEENS4_14SM90_TMA_STOREES1A_S1Y_S1Y_EEEvvEEEEvNT_6ParamsE,@function
        .size           _ZN7cutlass13device_kernelINS_4gemm6kernel13GemmUniversalIN4cute5tupleIJiiiiEEENS1_10collective13CollectiveMmaINS1_35MainloopSm100TmaUmmaWarpSpecializedILi16ELi2ELi4ENS5_IJNS4_1CILi2EEENSA_ILi1EEESC_EEEEENS5_IJNSA_ILi256EEENSA_ILi128EEENSA_ILi64EEEEEEaNS5_IJlSC_lEEEaSJ_NS4_8TiledMMAINS4_8MMA_AtomIJNS4_21SM100_MMA_S8_2x1SM_SSIaaiLi256ELi128ELNS4_4UMMA5MajorE0ELSO_0ELNSN_8SaturateE0EEEEEENS4_6LayoutINS5_IJSC_SC_SC_EEENS5_IJNSA_ILi0EEESU_SU_EEEEENS5_IJNS4_10UnderscoreESX_SX_EEEEENS4_18SM100_TMA_2SM_LOADENS4_14ComposedLayoutINS4_7SwizzleILi2ELi4ELi3EEENS4_18smem_ptr_flag_bitsILi8EEENSS_INS5_IJNSA_ILi8EEESH_EEENS5_IJSH_SC_EEEEEEEvNS4_8identityES10_S1A_vS1B_EENS_8epilogue10collective18CollectiveEpilogueINS1D_23Sm100TmaWarpSpecializedILi2ELi2ELi64ELb0ELb0EEEJNS5_IJSG_SG_SH_EEENS5_IJNSS_ISG_SC_EENSS_ISH_SC_EEEEEaSJ_aSJ_NS1D_6fusion15FusionCallbacksIS1H_NS1M_17LinearCombinationIaiaiLNS_15FloatRoundStyleE2EEES1I_S1L_JEEENS4_5SM1004TMEM4LOAD26SM100_TMEM_LOAD_32dp32b64xENS4_13SM90_TMA_LOADES1A_NS4_39AutoVectorizingCopyWithAssumedAlignmentILi128EEENS4_14SM90_TMA_STOREES1A_S1Y_S1Y_EEEvvEEEEvNT_6ParamsE,(.L_x_200 - _ZN7cutlass13device_kernelINS_4gemm6kernel13GemmUniversalIN4cute5tupleIJiiiiEEENS1_10collective13CollectiveMmaINS1_35MainloopSm100TmaUmmaWarpSpecializedILi16ELi2ELi4ENS5_IJNS4_1CILi2EEENSA_ILi1EEESC_EEEEENS5_IJNSA_ILi256EEENSA_ILi128EEENSA_ILi64EEEEEEaNS5_IJlSC_lEEEaSJ_NS4_8TiledMMAINS4_8MMA_AtomIJNS4_21SM100_MMA_S8_2x1SM_SSIaaiLi256ELi128ELNS4_4UMMA5MajorE0ELSO_0ELNSN_8SaturateE0EEEEEENS4_6LayoutINS5_IJSC_SC_SC_EEENS5_IJNSA_ILi0EEESU_SU_EEEEENS5_IJNS4_10UnderscoreESX_SX_EEEEENS4_18SM100_TMA_2SM_LOADENS4_14ComposedLayoutINS4_7SwizzleILi2ELi4ELi3EEENS4_18smem_ptr_flag_bitsILi8EEENSS_INS5_IJNSA_ILi8EEESH_EEENS5_IJSH_SC_EEEEEEEvNS4_8identityES10_S1A_vS1B_EENS_8epilogue10collective18CollectiveEpilogueINS1D_23Sm100TmaWarpSpecializedILi2ELi2ELi64ELb0ELb0EEEJNS5_IJSG_SG_SH_EEENS5_IJNSS_ISG_SC_EENSS_ISH_SC_EEEEEaSJ_aSJ_NS1D_6fusion15FusionCallbacksIS1H_NS1M_17LinearCombinationIaiaiLNS_15FloatRoundStyleE2EEES1I_S1L_JEEENS4_5SM1004TMEM4LOAD26SM100_TMEM_LOAD_32dp32b64xENS4_13SM90_TMA_LOADES1A_NS4_39AutoVectorizingCopyWithAssumedAlignmentILi128EEENS4_14SM90_TMA_STOREES1A_S1Y_S1Y_EEEvvEEEEvNT_6ParamsE)
        .other          _ZN7cutlass13device_kernelINS_4gemm6kernel13GemmUniversalIN4cute5tupleIJiiiiEEENS1_10collective13CollectiveMmaINS1_35MainloopSm100TmaUmmaWarpSpecializedILi16ELi2ELi4ENS5_IJNS4_1CILi2EEENSA_ILi1EEESC_EEEEENS5_IJNSA_ILi256EEENSA_ILi128EEENSA_ILi64EEEEEEaNS5_IJlSC_lEEEaSJ_NS4_8TiledMMAINS4_8MMA_AtomIJNS4_21SM100_MMA_S8_2x1SM_SSIaaiLi256ELi128ELNS4_4UMMA5MajorE0ELSO_0ELNSN_8SaturateE0EEEEEENS4_6LayoutINS5_IJSC_SC_SC_EEENS5_IJNSA_ILi0EEESU_SU_EEEEENS5_IJNS4_10UnderscoreESX_SX_EEEEENS4_18SM100_TMA_2SM_LOADENS4_14ComposedLayoutINS4_7SwizzleILi2ELi4ELi3EEENS4_18smem_ptr_flag_bitsILi8EEENSS_INS5_IJNSA_ILi8EEESH_EEENS5_IJSH_SC_EEEEEEEvNS4_8identityES10_S1A_vS1B_EENS_8epilogue10collective18CollectiveEpilogueINS1D_23Sm100TmaWarpSpecializedILi2ELi2ELi64ELb0ELb0EEEJNS5_IJSG_SG_SH_EEENS5_IJNSS_ISG_SC_EENSS_ISH_SC_EEEEEaSJ_aSJ_NS1D_6fusion15FusionCallbacksIS1H_NS1M_17LinearCombinationIaiaiLNS_15FloatRoundStyleE2EEES1I_S1L_JEEENS4_5SM1004TMEM4LOAD26SM100_TMEM_LOAD_32dp32b64xENS4_13SM90_TMA_LOADES1A_NS4_39AutoVectorizingCopyWithAssumedAlignmentILi128EEENS4_14SM90_TMA_STOREES1A_S1Y_S1Y_EEEvvEEEEvNT_6ParamsE,@"STO_CUDA_ENTRY STV_DEFAULT"
_ZN7cutlass13device_kernelINS_4gemm6kernel13GemmUniversalIN4cute5tupleIJiiiiEEENS1_10collective13CollectiveMmaINS1_35MainloopSm100TmaUmmaWarpSpecializedILi16ELi2ELi4ENS5_IJNS4_1CILi2EEENSA_ILi1EEESC_EEEEENS5_IJNSA_ILi256EEENSA_ILi128EEENSA_ILi64EEEEEEaNS5_IJlSC_lEEEaSJ_NS4_8TiledMMAINS4_8MMA_AtomIJNS4_21SM100_MMA_S8_2x1SM_SSIaaiLi256ELi128ELNS4_4UMMA5MajorE0ELSO_0ELNSN_8SaturateE0EEEEEENS4_6LayoutINS5_IJSC_SC_SC_EEENS5_IJNSA_ILi0EEESU_SU_EEEEENS5_IJNS4_10UnderscoreESX_SX_EEEEENS4_18SM100_TMA_2SM_LOADENS4_14ComposedLayoutINS4_7SwizzleILi2ELi4ELi3EEENS4_18smem_ptr_flag_bitsILi8EEENSS_INS5_IJNSA_ILi8EEESH_EEENS5_IJSH_SC_EEEEEEEvNS4_8identityES10_S1A_vS1B_EENS_8epilogue10collective18CollectiveEpilogueINS1D_23Sm100TmaWarpSpecializedILi2ELi2ELi64ELb0ELb0EEEJNS5_IJSG_SG_SH_EEENS5_IJNSS_ISG_SC_EENSS_ISH_SC_EEEEEaSJ_aSJ_NS1D_6fusion15FusionCallbacksIS1H_NS1M_17LinearCombinationIaiaiLNS_15FloatRoundStyleE2EEES1I_S1L_JEEENS4_5SM1004TMEM4LOAD26SM100_TMEM_LOAD_32dp32b64xENS4_13SM90_TMA_LOADES1A_NS4_39AutoVectorizingCopyWithAssumedAlignmentILi128EEENS4_14SM90_TMA_STOREES1A_S1Y_S1Y_EEEvvEEEEvNT_6ParamsE:
[----:B------:R-:W1:Y:S01]  /*0000*/  LDC R1, c[0x0][0x37c] ;  /* 0x0000df00ff017b82 */ /* 0x000e620000000800 */
[----:B------:R-:W2:Y:S01]  /*0010*/  S2R R169, SR_TID.X ;  /* 0x0000000000a97919 */ /* 0x000ea20000002100 */
[----:B------:R-:W3:Y:S06]  /*0020*/  LDCU.64 UR6, c[0x0][0x890] ;  /* 0x00011200ff0677ac */ /* 0x000eec0008000a00 */
[----:B------:R-:W4:Y:S01]  /*0030*/  S2UR UR37, SR_CgaCtaId ;  /* 0x00000000002579c3 */ /* 0x000f220000008800 */
[----:B------:R-:W-:Y:S02]  /*0040*/  PRMT R153, RZ, 0x7610, R153 ;  /* 0x00007610ff997816 */ /* 0x000fe40000000099 */
[----:B------:R-:W-:Y:S01]  /*0050*/  ELECT P1, URZ, PT ;  /* 0x0000000000ff782f */ /* 0x000fe20003820000 */
[----:B------:R-:W1:Y:S01]  /*0060*/  LDCU.64 UR46, c[0x0][0x358] ;  /* 0x00006b00ff2e77ac */ /* 0x000e620008000a00 */
[----:B---3--:R-:W-:-:S04]  /*0070*/  UISETP.NE.U32.AND UP0, UPT, UR6, URZ, UPT ;  /* 0x000000ff0600728c */ /* 0x008fc8000bf05070 */
[----:B------:R-:W-:Y:S02]  /*0080*/  UISETP.NE.AND.EX UP0, UPT, UR7, URZ, UPT, UP0 ;  /* 0x000000ff0700728c */ /* 0x000fe4000bf05300 */
[----:B----4-:R-:W-:Y:S02]  /*0090*/  ULOP3.LUT UR5, UR37, 0x1, URZ, 0xc0, !UPT ;  /* 0x0000000125057892 */ /* 0x010fe4000f8ec0ff */
[----:B------:R-:W-:Y:S01]  /*00a0*/  ULOP3.LUT UR4, UR37, 0x1, URZ, 0x3c, !UPT ;  /* 0x0000000125047892 */ /* 0x000fe2000f8e3cff */
[----:B--2---:R-:W-:-:S05]  /*00b0*/  SHF.R.U32.HI R156, RZ, 0x5, R169 ;  /* 0x00000005ff9c7819 */ /* 0x004fca00000116a9 */
[----:B------:R-:W2:Y:S02]  /*00c0*/  SHFL.IDX PT, R0, R156, RZ, 0x1f ;  /* 0x00001fff9c007589 */ /* 0x000ea400000e0000 */
[----:B--2---:R-:W-:Y:S01]  /*00d0*/  R2UR UR10, R0 ;  /* 0x00000000000a72ca */ /* 0x004fe200000e0000 */
[----:B-1----:R-:W-:-:S14]  /*00e0*/  BRA.U UP0, `(.L_x_0) ;  /* 0x00000001002c7547 */ /* 0x002fdc000b800000 */
[----:B------:R-:W1:Y:S02]  /*00f0*/  LDCU.64 UR8, c[0x0][0x888] ;  /* 0x00011100ff0877ac */ /* 0x000e640008000a00 */
[----:B-1----:R-:W-:-:S04]  /*0100*/  UISETP.NE.U32.AND UP0, UPT, UR8, URZ, UPT ;  /* 0x000000ff0800728c */ /* 0x002fc8000bf05070 */
[----:B------:R-:W-:-:S09]  /*0110*/  UISETP.NE.AND.EX UP0, UPT, UR9, URZ, UPT, UP0 ;  /* 0x000000ff0900728c */ /* 0x000fd2000bf05300 */
[----:B------:R-:W-:Y:S05]  /*0120*/  BRA.U !UP0, `(.L_x_1) ;  /* 0x0000000108107547 */ /* 0x000fea000b800000 */
[----:B------:R-:W1:Y:S02]  /*0130*/  LDC.64 R82, c[0x0][0x888] ;  /* 0x00022200ff527b82 */ /* 0x000e640000000a00 */
[----:B-1----:R1:W5:Y:S01]  /*0140*/  LDG.E R82, desc[UR46][R82.64] ;  /* 0x0000002e52527981 */ /* 0x002362000c1e1900 */
[----:B------:R-:W-:Y:S01]  /*0150*/  HFMA2 R153, -RZ, RZ, 0, 5.9604644775390625e-08 ;  /* 0x00000001ff997431 */ /* 0x000fe200000001ff */
[----:B------:R-:W-:Y:S05]  /*0160*/  BRA `(.L_x_0) ;  /* 0x00000000000c7947 */ /* 0x000fea0003800000 */
.L_x_1:
[----:B------:R-:W1:Y:S01]  /*0170*/  LDCU UR8, c[0x0][0x880] ;  /* 0x00011000ff0877ac */ /* 0x000e620008000800 */
[----:B------:R-:W-:Y:S01]  /*0180*/  HFMA2 R153, -RZ, RZ, 0, 5.9604644775390625e-08 ;  /* 0x00000001ff997431 */ /* 0x000fe200000001ff */
[----:B-1----:R-:W-:-:S07]  /*0190*/  MOV R82, UR8 ;  /* 0x0000000800527c02 */ /* 0x002fce0008000f00 */
.L_x_0:
[----:B------:R-:W2:Y:S02]  /*01a0*/  LDCU.64 UR8, c[0x0][0x8b0] ;  /* 0x00011600ff0877ac */ /* 0x000ea40008000a00 */
[----:B--2---:R-:W-:-:S04]  /*01b0*/  UISETP.NE.U32.AND UP0, UPT, UR8, URZ, UPT ;  /* 0x000000ff0800728c */ /* 0x004fc8000bf05070 */
[----:B------:R-:W-:-:S09]  /*01c0*/  UISETP.NE.AND.EX UP0, UPT, UR9, URZ, UPT, UP0 ;  /* 0x000000ff0900728c */ /* 0x000fd2000bf05300 */
[----:B------:R-:W-:Y:S05]  /*01d0*/  BRA.U UP0, `(.L_x_2) ;  /* 0x0000000100247547 */ /* 0x000fea000b800000 */
[----:B------:R-:W2:Y:S02]  /*01e0*/  LDCU.64 UR8, c[0x0][0x8a8] ;  /* 0x00011500ff0877ac */ /* 0x000ea40008000a00 */
[----:B--2---:R-:W-:-:S04]  /*01f0*/  UISETP.NE.U32.AND UP0, UPT, UR8, URZ, UPT ;  /* 0x000000ff0800728c */ /* 0x004fc8000bf05070 */
[----:B------:R-:W-:-:S09]  /*0200*/  UISETP.NE.AND.EX UP0, UPT, UR9, URZ, UPT, UP0 ;  /* 0x000000ff0900728c */ /* 0x000fd2000bf05300 */
[----:B------:R-:W-:Y:S05]  /*0210*/  BRA.U !UP0, `(.L_x_3) ;  /* 0x00000001080c7547 */ /* 0x000fea000b800000 */
[----:B------:R-:W2:Y:S02]  /*0220*/  LDC.64 R78, c[0x0][0x8a8] ;  /* 0x00022a00ff4e7b82 */ /* 0x000ea40000000a00 */
[----:B--2---:R2:W5:Y:S01]  /*0230*/  LDG.E R78, desc[UR46][R78.64] ;  /* 0x0000002e4e4e7981 */ /* 0x004562000c1e1900 */
[----:B------:R-:W-:Y:S05]  /*0240*/  BRA `(.L_x_2) ;  /* 0x0000000000087947 */ /* 0x000fea0003800000 */
.L_x_3:
[----:B------:R-:W2:Y:S02]  /*0250*/  LDCU UR8, c[0x0][0x8a0] ;  /* 0x00011400ff0877ac */ /* 0x000ea40008000800 */
[----:B--2---:R-:W-:Y:S02]  /*0260*/  MOV R78, UR8 ;  /* 0x00000008004e7c02 */ /* 0x004fe40008000f00 */
.L_x_2:
[----:B------:R-:W-:Y:S01]  /*0270*/  IMAD.U32 R0, RZ, RZ, UR10 ;  /* 0x0000000aff007e24 */ /* 0x000fe2000f8e00ff */
[----:B------:R-:W-:Y:S04]  /*0280*/  BSSY.RECONVERGENT B0, `(.L_x_4) ;  /* 0x000000c000007945 */ /* 0x000fe80003800200 */
[C---:B------:R-:W-:Y:S02]  /*0290*/  ISETP.NE.OR P2, PT, R0.reuse, 0x1, !P1 ;  /* 0x000000010000780c */ /* 0x040fe40004f45670 */
[----:B------:R-:W-:-:S11]  /*02a0*/  ISETP.NE.OR P0, PT, R0, 0x3, !P1 ;  /* 0x000000030000780c */ /* 0x000fd60004f05670 */
[----:B------:R-:W-:Y:S05]  /*02b0*/  @P2 BRA `(.L_x_5) ;  /* 0x0000000000202947 */ /* 0x000fea0003800000 */
[----:B------:R-:W3:Y:S02]  /*02c0*/  LDCU.64 UR8, c[0x0][0x348] ;  /* 0x00006900ff0877ac */ /* 0x000ee40008000a00 */
[----:B---3--:R-:W-:Y:S02]  /*02d0*/  UIADD3 UR12, UP1, UPT, UR8, 0x80, URZ ;  /* 0x00000080080c7890 */ /* 0x008fe4000ff3e0ff */
[----:B------:R-:W-:Y:S02]  /*02e0*/  UIADD3 UR8, UP0, UPT, UR8, 0x180, URZ ;  /* 0x0000018008087890 */ /* 0x000fe4000ff1e0ff */
[----:B------:R-:W-:Y:S02]  /*02f0*/  UIADD3.X UR13, UPT, UPT, URZ, UR9, URZ, UP1, !UPT ;  /* 0x00000009ff0d7290 */ /* 0x000fe40008ffe4ff */
[----:B------:R-:W-:-:S07]  /*0300*/  UIADD3.X UR9, UPT, UPT, URZ, UR9, URZ, UP0, !UPT ;  /* 0x00000009ff097290 */ /* 0x000fce00087fe4ff */
[----:B------:R3:W-:Y:S02]  /*0310*/  UTMACCTL.PF [UR12] ;  /* 0x000000000c0079b9 */ /* 0x0007e40008040000 */
[----:B------:R3:W-:Y:S02]  /*0320*/  UTMACCTL.PF [UR8] ;  /* 0x00000000080079b9 */ /* 0x0007e40008040000 */
[----:B---3--:R-:W-:Y:S01]  /*0330*/  NOP ;  /* 0x0000000000007918 */ /* 0x008fe20000000000 */
.L_x_5:
[----:B------:R-:W-:Y:S05]  /*0340*/  BSYNC.RECONVERGENT B0 ;  /* 0x0000000000007941 */ /* 0x000fea0003800200 */
.L_x_4:
[----:B------:R-:W-:Y:S04]  /*0350*/  BSSY.RECONVERGENT B0, `(.L_x_6) ;  /* 0x000000a000007945 */ /* 0x000fe80003800200 */
        /* <DEDUP_REMOVED lines=9> */
.L_x_7:
[----:B------:R-:W-:Y:S05]  /*03f0*/  BSYNC.RECONVERGENT B0 ;  /* 0x0000000000007941 */ /* 0x000fea0003800200 */
.L_x_6:
[----:B------:R-:W3:Y:S01]  /*0400*/  LDCU.64 UR8, c[0x0][0x888] ;  /* 0x00011100ff0877ac */ /* 0x000ee20008000a00 */
[----:B------:R-:W-:Y:S02]  /*0410*/  UISETP.EQ.U32.AND UP1, UPT, UR6, URZ, UPT ;  /* 0x000000ff0600728c */ /* 0x000fe4000bf22070 */
[----:B------:R-:W-:Y:S02]  /*0420*/  UPLOP3.LUT UP5, UPT, UPT, UPT, UPT, 0x80, 0x8 ;  /* 0x000000000008789c */ /* 0x000fe40003faf070 */
[----:B---3--:R-:W-:-:S04]  /*0430*/  UISETP.NE.U32.AND UP0, UPT, UR8, URZ, UPT ;  /* 0x000000ff0800728c */ /* 0x008fc8000bf05070 */
[----:B------:R-:W-:-:S04]  /*0440*/  UISETP.NE.AND.EX UP0, UPT, UR9, URZ, UPT, UP0 ;  /* 0x000000ff0900728c */ /* 0x000fc8000bf05300 */
[----:B------:R-:W-:-:S04]  /*0450*/  UISETP.EQ.OR.EX UP2, UPT, UR7, URZ, !UP0, UP1 ;  /* 0x000000ff0700728c */ /* 0x000fc8000c742710 */
[----:B------:R-:W-:-:S05]  /*0460*/  UP2UR UR50, UPR, URZ, 0x4 ;  /* 0x00000004ff327883 */ /* 0x000fca0008000000 */
[----:B------:R-:W-:Y:S07]  /*0470*/  BRA.U !UP2, `(.L_x_8) ;  /* 0x000000010a207547 */ /* 0x000fee000b800000 */
[----:B-----5:R-:W-:Y:S01]  /*0480*/  R2UR UR8, R82 ;  /* 0x00000000520872ca */ /* 0x020fe200000e0000 */
[----:B------:R-:W-:Y:S02]  /*0490*/  UISETP.NE.U32.AND UP2, UPT, UR6, URZ, UPT ;  /* 0x000000ff0600728c */ /* 0x000fe4000bf45070 */
[----:B------:R-:W-:Y:S02]  /*04a0*/  USEL UR6, URZ, 0xffffffff, UP0 ;  /* 0xffffffffff067887 */ /* 0x000fe40008000000 */
[----:B------:R-:W-:-:S08]  /*04b0*/  UISETP.NE.AND.EX UP2, UPT, UR7, URZ, UPT, UP2 ;  /* 0x000000ff0700728c */ /* 0x000fd0000bf45320 */
[----:B------:R-:W-:-:S04]  /*04c0*/  UISETP.NE.AND UP1, UPT, UR8, URZ, UPT ;  /* 0x000000ff0800728c */ /* 0x000fc8000bf25270 */
[----:B------:R-:W-:-:S04]  /*04d0*/  @!UP2 USEL UR6, URZ, 0xffffffff, UP1 ;  /* 0xffffffffff06a887 */ /* 0x000fc80008800000 */
[----:B------:R-:W-:-:S04]  /*04e0*/  ULOP3.LUT UR6, UR6, 0x1, URZ, 0xc0, !UPT ;  /* 0x0000000106067892 */ /* 0x000fc8000f8ec0ff */
[----:B------:R-:W-:-:S11]  /*04f0*/  UISETP.NE.U32.AND UP5, UPT, UR6, 0x1, UPT ;  /* 0x000000010600788c */ /* 0x000fd6000bfa5070 */
.L_x_8:
[----:B------:R-:W3:Y:S01]  /*0500*/  SHFL.IDX PT, R0, R156, RZ, 0x1f ;  /* 0x00001fff9c007589 */ /* 0x000ee200000e0000 */
[----:B------:R-:W-:-:S04]  /*0510*/  UISETP.NE.AND UP1, UPT, UR10, 0x2, UPT ;  /* 0x000000020a00788c */ /* 0x000fc8000bf25270 */
[----:B------:R-:W-:Y:S02]  /*0520*/  UISETP.EQ.AND UP2, UPT, UR5, URZ, !UP1 ;  /* 0x000000ff0500728c */ /* 0x000fe4000cf42270 */
[----:B------:R-:W-:-:S04]  /*0530*/  USEL UR7, URZ, 0x1, UP1 ;  /* 0x00000001ff077887 */ /* 0x000fc80008800000 */
[----:B------:R-:W-:Y:S02]  /*0540*/  PLOP3.LUT P5, PT, P1, PT, UP2, 0x80, 0x8 ;  /* 0x000000000008781c */ /* 0x000fe40000faf028 */
[----:B---3--:R-:W-:-:S13]  /*0550*/  ISETP.NE.AND P0, PT, R0, RZ, PT ;  /* 0x000000ff0000720c */ /* 0x008fda0003f05270 */
[----:B------:R-:W-:Y:S05]  /*0560*/  @P0 BRA `(.L_x_9) ;  /* 0x0000000000b00947 */ /* 0x000fea0003800000 */
[----:B------:R-:W-:Y:S01]  /*0570*/  ELECT P0, URZ, PT ;  /* 0x0000000000ff782f */ /* 0x000fe20003800000 */
[----:B------:R-:W-:-:S12]  /*0580*/  BSSY.RECONVERGENT B0, `(.L_x_9) ;  /* 0x000002a000007945 */ /* 0x000fd80003800200 */
[----:B------:R-:W-:Y:S05]  /*0590*/  @!P0 BRA `(.L_x_10) ;  /* 0x0000000000a08947 */ /* 0x000fea0003800000 */
[----:B------:R-:W-:Y:S01]  /*05a0*/  UMOV UR8, 0x400 ;  /* 0x0000040000087882 */ /* 0x000fe20000000000 */
[----:B------:R-:W-:Y:S01]  /*05b0*/  UMOV UR6, 0x1 ;  /* 0x0000000100067882 */ /* 0x000fe20000000000 */
[----:B------:R-:W-:Y:S02]  /*05c0*/  ULEA UR8, UR37, UR8, 0x18 ;  /* 0x0000000825087291 */ /* 0x000fe4000f8ec0ff */
[----:B------:R-:W-:-:S04]  /*05d0*/  UIADD3 UR12, UPT, UPT, -UR6, 0x100000, URZ ;  /* 0x00100000060c7890 */ /* 0x000fc8000fffe1ff */
[----:B------:R-:W-:Y:S02]  /*05e0*/  USHF.L.U32 UR13, UR12, 0xb, URZ ;  /* 0x0000000b0c0d7899 */ /* 0x000fe400080006ff */
[----:B------:R-:W-:Y:S01]  /*05f0*/  USHF.L.U32 UR12, UR12, 0x1, URZ ;  /* 0x000000010c0c7899 */ /* 0x000fe200080006ff */
[----:B------:R-:W3:Y:S11]  /*0600*/  FENCE.VIEW.ASYNC.S ;  /* 0x00000000000073c6 */ /* 0x000ef60000000000 */
[----:B---3--:R3:W4:Y:S01]  /*0610*/  SYNCS.EXCH.64 URZ, [UR8], UR12 ;  /* 0x0000000c08ff75b2 */ /* 0x0087220008000100 */
[----:B------:R3:W1:Y:S01]  /*0620*/  SYNCS.EXCH.64 URZ, [UR8+0x80], UR12 ;  /* 0x0000800c08ff75b2 */ /* 0x0006620008000100 */
        /* <DEDUP_REMOVED lines=29> */
[----:B------:R3:W1:Y:S02]  /*0800*/  SYNCS.EXCH.64 URZ, [UR8+0xf8], UR12 ;  /* 0x0000f80c08ff75b2 */ /* 0x0006640008000100 */
[----:B---34-:R-:W-:Y:S01]  /*0810*/  NOP ;  /* 0x0000000000007918 */ /* 0x018fe20000000000 */
.L_x_10:
[----:B------:R-:W-:Y:S05]  /*0820*/  BSYNC.RECONVERGENT B0 ;  /* 0x0000000000007941 */ /* 0x000fea0003800200 */
.L_x_9:
[----:B------:R-:W3:Y:S01]  /*0830*/  SHFL.IDX PT, R0, R156, RZ, 0x1f ;  /* 0x00001fff9c007589 */ /* 0x000ee200000e0000 */
[----:B------:R-:W-:Y:S01]  /*0840*/  NOP ;  /* 0x0000000000007918 */ /* 0x000fe20000000000 */
[----:B---3--:R-:W-:-:S13]  /*0850*/  ISETP.NE.AND P0, PT, R0, 0x1, PT ;  /* 0x000000010000780c */ /* 0x008fda0003f05270 */
[----:B------:R-:W-:Y:S05]  /*0860*/  @P0 BRA `(.L_x_11) ;  /* 0x0000000000440947 */ /* 0x000fea0003800000 */
[----:B------:R-:W-:Y:S01]  /*0870*/  UMOV UR9, 0x400 ;  /* 0x0000040000097882 */ /* 0x000fe20000000000 */
[----:B------:R-:W-:Y:S01]  /*0880*/  UMOV UR8, 0x20 ;  /* 0x0000002000087882 */ /* 0x000fe20000000000 */
[----:B------:R-:W-:Y:S01]  /*0890*/  UMOV UR6, 0x80 ;  /* 0x0000008000067882 */ /* 0x000fe20000000000 */
[----:B------:R-:W-:Y:S02]  /*08a0*/  ULEA UR9, UR37, UR9, 0x18 ;  /* 0x0000000925097291 */ /* 0x000fe4000f8ec0ff */
[----:B------:R-:W-:-:S04]  /*08b0*/  UIADD3 UR12, UPT, UPT, -UR8, 0x100000, URZ ;  /* 0x00100000080c7890 */ /* 0x000fc8000fffe1ff */
[----:B------:R-:W-:Y:S02]  /*08c0*/  USHF.L.U32 UR13, UR12, 0xb, URZ ;  /* 0x0000000b0c0d7899 */ /* 0x000fe400080006ff */
[----:B------:R-:W-:Y:S02]  /*08d0*/  USHF.L.U32 UR12, UR12, 0x1, URZ ;  /* 0x000000010c0c7899 */ /* 0x000fe400080006ff */
[----:B------:R-:W-:-:S04]  /*08e0*/  UIADD3 UR14, UPT, UPT, -UR6, 0x100000, URZ ;  /* 0x00100000060e7890 */ /* 0x000fc8000fffe1ff */
[----:B------:R-:W-:Y:S02]  /*08f0*/  USHF.L.U32 UR15, UR14, 0xb, URZ ;  /* 0x0000000b0e0f7899 */ /* 0x000fe400080006ff */
[----:B------:R-:W-:Y:S01]  /*0900*/  USHF.L.U32 UR14, UR14, 0x1, URZ ;  /* 0x000000010e0e7899 */ /* 0x000fe200080006ff */
[----:B------:R-:W-:Y:S01]  /*0910*/  ELECT P0, URZ, PT ;  /* 0x0000000000ff782f */ /* 0x000fe20003800000 */
[----:B------:R-:W3:Y:S02]  /*0920*/  FENCE.VIEW.ASYNC.S ;  /* 0x00000000000073c6 */ /* 0x000ee40000000000 */
[----:B---3--:R3:W4:Y:S08]  /*0930*/  SYNCS.EXCH.64 URZ, [UR9+0x100], UR12 ;  /* 0x0001000c09ff75b2 */ /* 0x0087300008000100 */
[----:B------:R3:W1:Y:S01]  /*0940*/  SYNCS.EXCH.64 URZ, [UR9+0x110], UR14 ;  /* 0x0001100e09ff75b2 */ /* 0x0006620008000100 */
[----:B------:R3:W1:Y:S01]  /*0950*/  SYNCS.EXCH.64 URZ, [UR9+0x108], UR12 ;  /* 0x0001080c09ff75b2 */ /* 0x0006620008000100 */
[----:B------:R3:W1:Y:S01]  /*0960*/  SYNCS.EXCH.64 URZ, [UR9+0x118], UR14 ;  /* 0x0001180e09ff75b2 */ /* 0x0006620008000100 */
[----:B------:R-:W-:Y:S01]  /*0970*/  NOP ;  /* 0x0000000000007918 */ /* 0x000fe20000000000 */
.L_x_11:
[----:B------:R-:W2:Y:S01]  /*0980*/  SHFL.IDX PT, R0, R156, RZ, 0x1f ;  /* 0x00001fff9c007589 */ /* 0x000ea200000e0000 */
[----:B------:R-:W-:Y:S01]  /*0990*/  NOP ;  /* 0x0000000000007918 */ /* 0x000fe20000000000 */
[----:B--2---:R-:W-:-:S13]  /*09a0*/  ISETP.NE.AND P0, PT, R0, 0x3, PT ;  /* 0x000000030000780c */ /* 0x004fda0003f05270 */
[----:B------:R-:W-:Y:S05]  /*09b0*/  @P0 BRA `(.L_x_12) ;  /* 0x00000000002c0947 */ /* 0x000fea0003800000 */
[----:B------:R-:W-:Y:S01]  /*09c0*/  UMOV UR8, 0x400 ;  /* 0x0000040000087882 */ /* 0x000fe20000000000 */
[----:B------:R-:W-:Y:S01]  /*09d0*/  UMOV UR6, 0x20 ;  /* 0x0000002000067882 */ /* 0x000fe20000000000 */
[----:B------:R-:W-:Y:S02]  /*09e0*/  ULEA UR8, UR37, UR8, 0x18 ;  /* 0x0000000825087291 */ /* 0x000fe4000f8ec0ff */
[----:B---3--:R-:W-:-:S04]  /*09f0*/  UIADD3 UR12, UPT, UPT, -UR6, 0x100000, URZ ;  /* 0x00100000060c7890 */ /* 0x008fc8000fffe1ff */
[----:B------:R-:W-:Y:S02]  /*0a00*/  USHF.L.U32 UR13, UR12, 0xb, URZ ;  /* 0x0000000b0c0d7899 */ /* 0x000fe400080006ff */
[----:B------:R-:W-:Y:S01]  /*0a10*/  USHF.L.U32 UR12, UR12, 0x1, URZ ;  /* 0x000000010c0c7899 */ /* 0x000fe200080006ff */
[----:B------:R-:W-:Y:S01]  /*0a20*/  ELECT P0, URZ, PT ;  /* 0x0000000000ff782f */ /* 0x000fe20003800000 */
[----:B------:R-:W2:Y:S10]  /*0a30*/  FENCE.VIEW.ASYNC.S ;  /* 0x00000000000073c6 */ /* 0x000eb40000000000 */
[----:B--2---:R2:W3:Y:S01]  /*0a40*/  SYNCS.EXCH.64 URZ, [UR8+0x120], UR12 ;  /* 0x0001200c08ff75b2 */ /* 0x0044e20008000100 */
[----:B------:R2:W1:Y:S01]  /*0a50*/  SYNCS.EXCH.64 URZ, [UR8+0x128], UR12 ;  /* 0x0001280c08ff75b2 */ /* 0x0004620008000100 */
[----:B------:R-:W-:Y:S01]  /*0a60*/  NOP ;  /* 0x0000000000007918 */ /* 0x000fe20000000000 */
.L_x_12:
[----:B------:R-:W4:Y:S01]  /*0a70*/  SHFL.IDX PT, R0, R156, RZ, 0x1f ;  /* 0x00001fff9c007589 */ /* 0x000f2200000e0000 */
[----:B------:R-:W-:Y:S01]  /*0a80*/  NOP ;  /* 0x0000000000007918 */ /* 0x000fe20000000000 */
[----:B----4-:R-:W-:-:S13]  /*0a90*/  ISETP.NE.AND P0, PT, R0, 0x4, PT ;  /* 0x000000040000780c */ /* 0x010fda0003f05270 */
[----:B------:R-:W-:Y:S05]  /*0aa0*/  @P0 BRA `(.L_x_13) ;  /* 0x0000000000480947 */ /* 0x000fea0003800000 */
[----:B---3--:R-:W-:Y:S01]  /*0ab0*/  UMOV UR9, 0x1e0 ;  /* 0x000001e000097882 */ /* 0x008fe20000000000 */
[----:B--2---:R-:W-:Y:S01]  /*0ac0*/  UMOV UR8, 0x400 ;  /* 0x0000040000087882 */ /* 0x004fe20000000000 */
[----:B------:R-:W-:Y:S01]  /*0ad0*/  USEL UR9, UR9, 0x1a0, UP5 ;  /* 0x000001a009097887 */ /* 0x000fe2000a800000 */
        /* <DEDUP_REMOVED lines=9> */
[----:B------:R-:W2:Y:S02]  /*0b70*/  FENCE.VIEW.ASYNC.S ;  /* 0x00000000000073c6 */ /* 0x000ea40000000000 */
[----:B--2---:R4:W2:Y:S08]  /*0b80*/  SYNCS.EXCH.64 URZ, [UR8+0x130], UR12 ;  /* 0x0001300c08ff75b2 */ /* 0x0048b00008000100 */
[----:B------:R4:W3:Y:S01]  /*0b90*/  SYNCS.EXCH.64 URZ, [UR8+0x140], UR14 ;  /* 0x0001400e08ff75b2 */ /* 0x0008e20008000100 */
[----:B------:R4:W1:Y:S01]  /*0ba0*/  SYNCS.EXCH.64 URZ, [UR8+0x138], UR12 ;  /* 0x0001380c08ff75b2 */ /* 0x0008620008000100 */
[----:B------:R4:W1:Y:S02]  /*0bb0*/  SYNCS.EXCH.64 URZ, [UR8+0x148], UR14 ;  /* 0x0001480e08ff75b2 */ /* 0x0008640008000100 */
[----:B----4-:R-:W-:Y:S01]  /*0bc0*/  NOP ;  /* 0x0000000000007918 */ /* 0x010fe20000000000 */
.L_x_13:
[----:B------:R-:W4:Y:S01]  /*0bd0*/  SHFL.IDX PT, R0, R156, RZ, 0x1f ;  /* 0x00001fff9c007589 */ /* 0x000f2200000e0000 */
[----:B------:R-:W-:Y:S01]  /*0be0*/  NOP ;  /* 0x0000000000007918 */ /* 0x000fe20000000000 */
[----:B----4-:R-:W-:-:S13]  /*0bf0*/  ISETP.NE.AND P0, PT, R0, 0x5, PT ;  /* 0x000000050000780c */ /* 0x010fda0003f05270 */
[----:B------:R-:W-:Y:S05]  /*0c00*/  @P0 BRA `(.L_x_14) ;  /* 0x0000000000540947 */ /* 0x000fea0003800000 */
[----:B---3--:R-:W-:Y:S01]  /*0c10*/  UMOV UR9, 0x400 ;  /* 0x0000040000097882 */ /* 0x008fe20000000000 */
[----:B--2---:R-:W-:Y:S01]  /*0c20*/  UMOV UR8, 0x1 ;  /* 0x0000000100087882 */ /* 0x004fe20000000000 */
        /* <DEDUP_REMOVED lines=13> */
[----:B------:R4:W1:Y:S01]  /*0d00*/  SYNCS.EXCH.64 URZ, [UR9+0x178], UR14 ;  /* 0x0001780e09ff75b2 */ /* 0x0008620008000100 */
[----:B------:R4:W1:Y:S01]  /*0d10*/  SYNCS.EXCH.64 URZ, [UR9+0x160], UR12 ;  /* 0x0001600c09ff75b2 */ /* 0x0008620008000100 */
[----:B------:R4:W1:Y:S01]  /*0d20*/  SYNCS.EXCH.64 URZ, [UR9+0x180], UR14 ;  /* 0x0001800e09ff75b2 */ /* 0x0008620008000100 */
[----:B------:R4:W1:Y:S01]  /*0d30*/  SYNCS.EXCH.64 URZ, [UR9+0x168], UR12 ;  /* 0x0001680c09ff75b2 */ /* 0x0008620008000100 */
[----:B------:R4:W1:Y:S02]  /*0d40*/  SYNCS.EXCH.64 URZ, [UR9+0x188], UR14 ;  /* 0x0001880e09ff75b2 */ /* 0x0008640008000100 */
[----:B----4-:R-:W-:Y:S01]  /*0d50*/  NOP ;  /* 0x0000000000007918 */ /* 0x010fe20000000000 */
.L_x_14:
[----:B------:R-:W4:Y:S01]  /*0d60*/  SHFL.IDX PT, R0, R156, RZ, 0x1f ;  /* 0x00001fff9c007589 */ /* 0x000f2200000e0000 */
[----:B------:R-:W-:Y:S01]  /*0d70*/  ISETP.NE.OR P1, PT, RZ, UR10, !P1 ;  /* 0x0000000aff007c0c */ /* 0x000fe2000cf25670 */
[----:B------:R-:W-:Y:S01]  /*0d80*/  NOP ;  /* 0x0000000000007918 */ /* 0x000fe20000000000 */
[----:B----4-:R-:W-:-:S13]  /*0d90*/  ISETP.NE.AND P0, PT, R0, 0x3, PT ;  /* 0x000000030000780c */ /* 0x010fda0003f05270 */
[----:B------:R-:W-:Y:S05]  /*0da0*/  @P0 BRA `(.L_x_15) ;  /* 0x0000000000340947 */ /* 0x000fea0003800000 */
[----:B--2---:R-:W-:Y:S01]  /*0db0*/  UMOV UR8, 0x400 ;  /* 0x0000040000087882 */ /* 0x004fe20000000000 */
[----:B------:R-:W-:Y:S01]  /*0dc0*/  UMOV UR6, 0x20 ;  /* 0x0000002000067882 */ /* 0x000fe20000000000 */
[----:B------:R-:W-:Y:S02]  /*0dd0*/  ULEA UR8, UR37, UR8, 0x18 ;  /* 0x0000000825087291 */ /* 0x000fe4000f8ec0ff */
[----:B---3--:R-:W-:-:S04]  /*0de0*/  UIADD3 UR12, UPT, UPT, -UR6, 0x100000, URZ ;  /* 0x00100000060c7890 */ /* 0x008fc8000fffe1ff */
[----:B------:R-:W-:Y:S02]  /*0df0*/  USHF.L.U32 UR13, UR12, 0xb, URZ ;  /* 0x0000000b0c0d7899 */ /* 0x000fe400080006ff */
[----:B------:R-:W-:Y:S01]  /*0e00*/  USHF.L.U32 UR12, UR12, 0x1, URZ ;  /* 0x000000010c0c7899 */ /* 0x000fe200080006ff */
[----:B------:R-:W-:Y:S01]  /*0e10*/  ELECT P0, URZ, PT ;  /* 0x0000000000ff782f */ /* 0x000fe20003800000 */
[----:B------:R-:W2:Y:S10]  /*0e20*/  FENCE.VIEW.ASYNC.S ;  /* 0x00000000000073c6 */ /* 0x000eb40000000000 */
[----:B--2---:R4:W2:Y:S01]  /*0e30*/  SYNCS.EXCH.64 URZ, [UR8+0x190], UR12 ;  /* 0x0001900c08ff75b2 */ /* 0x0048a20008000100 */
[----:B------:R4:W3:Y:S01]  /*0e40*/  SYNCS.EXCH.64 URZ, [UR8+0x1a0], UR12 ;  /* 0x0001a00c08ff75b2 */ /* 0x0008e20008000100 */
[----:B------:R4:W1:Y:S01]  /*0e50*/  SYNCS.EXCH.64 URZ, [UR8+0x198], UR12 ;  /* 0x0001980c08ff75b2 */ /* 0x0008620008000100 */
[----:B------:R4:W1:Y:S02]  /*0e60*/  SYNCS.EXCH.64 URZ, [UR8+0x1a8], UR12 ;  /* 0x0001a80c08ff75b2 */ /* 0x0008640008000100 */
[----:B----4-:R-:W-:Y:S01]  /*0e70*/  NOP ;  /* 0x0000000000007918 */ /* 0x010fe20000000000 */
.L_x_15:
[----:B------:R-:W-:Y:S01]  /*0e80*/  VOTEU.ALL UP1, P1 ;  /* 0x0000000000ff7886 */ /* 0x000fe20000820000 */
[----:B--2---:R-:W2:Y:S01]  /*0e90*/  LDCU UR8, c[0x0][0x36c] ;  /* 0x00006d80ff0877ac */ /* 0x004ea20008000800 */
[----:B------:R-:W-:Y:S01]  /*0ea0*/  NOP ;  /* 0x0000000000007918 */ /* 0x000fe20000000000 */
[----:B------:R-:W-:Y:S01]  /*0eb0*/  LOP3.LUT R10, R169, 0x1f, RZ, 0xc0, !PT ;  /* 0x0000001fa90a7812 */ /* 0x000fe200078ec0ff */
[----:B---3--:R-:W-:Y:S01]  /*0ec0*/  UMOV UR12, 0x20 ;  /* 0x00000020000c7882 */ /* 0x008fe20000000000 */
[----:B------:R-:W-:Y:S01]  /*0ed0*/  @!UP1 UMOV UR6, 0x400 ;  /* 0x0000040000069882 */ /* 0x000fe20000000000 */
[----:B------:R-:W-:-:S04]  /*0ee0*/  @!UP1 UIADD3 UR12, UPT, UPT, -UR12, 0x100000, URZ ;  /* 0x001000000c0c9890 */ /* 0x000fc8000fffe1ff */
[----:B------:R-:W-:Y:S02]  /*0ef0*/  @!UP1 USHF.L.U32 UR13, UR12, 0xb, URZ ;  /* 0x0000000b0c0d9899 */ /* 0x000fe400080006ff */
[----:B------:R-:W-:Y:S02]  /*0f00*/  @!UP1 USHF.L.U32 UR12, UR12, 0x1, URZ ;  /* 0x000000010c0c9899 */ /* 0x000fe400080006ff */
[----:B------:R-:W-:Y:S01]  /*0f10*/  @!UP1 ULEA UR6, UR37, UR6, 0x18 ;  /* 0x0000000625069291 */ /* 0x000fe2000f8ec0ff */
[----:B------:R-:W-:Y:S01]  /*0f20*/  VOTEU.ALL UP1, P1 ;  /* 0x0000000000ff7886 */ /* 0x000fe20000820000 */
[----:B------:R-:W-:Y:S01]  /*0f30*/  UISETP.NE.AND UP4, UPT, UR10, URZ, UPT ;  /* 0x000000ff0a00728c */ /* 0x000fe2000bf85270 */
[----:B------:R-:W3:Y:S09]  /*0f40*/  FENCE.VIEW.ASYNC.S ;  /* 0x00000000000073c6 */ /* 0x000ef20000000000 */
[----:B---3--:R3:W4:Y:S01]  /*0f50*/  @!UP1 SYNCS.EXCH.64 URZ, [UR6+0x1b0], UR12 ;  /* 0x0001b00c06ff95b2 */ /* 0x0087220008000100 */
[----:B--2---:R-:W-:-:S09]  /*0f60*/  UISETP.EQ.U32.AND UP1, UPT, UR8, 0x1, UPT ;  /* 0x000000010800788c */ /* 0x004fd2000bf22070 */
[----:B------:R-:W-:Y:S05]  /*0f70*/  BRA.U !UP1, `(.L_x_16) ;  /* 0x0000000109087547 */ /* 0x000fea000b800000 */
[----:B-1--4-:R-:W-:Y:S01]  /*0f80*/  UCGABAR_ARV ;  /* 0x00000000000079c7 */ /* 0x012fe20008000000 */
[----:B------:R-:W-:Y:S05]  /*0f90*/  BRA `(.L_x_17) ;  /* 0x0000000000047947 */ /* 0x000fea0003800000 */
.L_x_16:
[----:B-1--4-:R-:W-:Y:S01]  /*0fa0*/  NOP ;  /* 0x0000000000007918 */ /* 0x012fe20000000000 */
.L_x_17:
[----:B------:R-:W1:Y:S01]  /*0fb0*/  S2R R11, SR_CTAID.X ;  /* 0x00000000000b7919 */ /* 0x000e620000002500 */
[----:B------:R-:W-:-:S05]  /*0fc0*/  CS2R.32 R154, SR_CgaSize ;  /* 0x00000000009a7805 */ /* 0x000fca0000008a00 */
[----:B------:R-:W-:-:S05]  /*0fd0*/  IMAD R154, R154, -0xa0, RZ ;  /* 0xffffff609a9a7824 */ /* 0x000fca00078e02ff */
[----:B------:R-:W-:-:S14]  /*0fe0*/  R2UR UR8, R154 ;  /* 0x000000009a0872ca */ /* 0x000fdc00000e0000 */
[----:B------:R-:W2:Y:S01]  /*0ff0*/  LDCU UR8, c[0x0][UR8+0x2b0] ;  /* 0x00005600080877ac */ /* 0x000ea20008000800 */
[----:B------:R-:W-:-:S05]  /*1000*/  CS2R.32 R0, SR_CgaSize ;  /* 0x0000000000007805 */ /* 0x000fca0000008a00 */
[----:B------:R-:W-:-:S06]  /*1010*/  IMAD R0, R0, -0xa0, RZ ;  /* 0xffffff6000007824 */ /* 0x000fcc00078e02ff */
[----:B------:R-:W4:Y:S01]  /*1020*/  LDC R0, c[0x0][R0+0x2a0] ;  /* 0x0000a80000007b82 */ /* 0x000f220000000800 */
[----:B------:R-:W-:Y:S01]  /*1030*/  PRMT R8, RZ, 0x7610, R8 ;  /* 0x00007610ff087816 */ /* 0x000fe20000000008 */
[----:B------:R-:W2:Y:S01]  /*1040*/  S2R R20, SR_CTAID.Y ;  /* 0x0000000000147919 */ /* 0x000ea20000002600 */
[----:B------:R-:W-:-:S05]  /*1050*/  CS2R.32 R154, SR_CgaSize ;  /* 0x00000000009a7805 */ /* 0x000fca0000008a00 */
[----:B------:R-:W-:-:S05]  /*1060*/  IMAD R154, R154, -0xa0, RZ ;  /* 0xffffff609a9a7824 */ /* 0x000fca00078e02ff */
[----:B---3--:R-:W-:-:S14]  /*1070*/  R2UR UR6, R154 ;  /* 0x000000009a0672ca */ /* 0x008fdc00000e0000 */
[----:B------:R-:W3:Y:S01]  /*1080*/  LDCU UR6, c[0x0][UR6+0x2b4] ;  /* 0x00005680060677ac */ /* 0x000ee20008000800 */
[----:B------:R-:W-:Y:S01]  /*1090*/  UISETP.NE.AND UP2, UPT, UR10, 0x2, UPT ;  /* 0x000000020a00788c */ /* 0x000fe2000bf45270 */
[----:B------:R-:W2:Y:S01]  /*10a0*/  LDC R9, c[0x0][0xb24] ;  /* 0x0002c900ff097b82 */ /* 0x000ea20000000800 */
[----:B------:R-:W-:-:S05]  /*10b0*/  CS2R.32 R152, SR_CgaSize ;  /* 0x0000000000987805 */ /* 0x000fca0000008a00 */
[----:B------:R-:W-:-:S06]  /*10c0*/  IMAD R152, R152, -0xa0, RZ ;  /* 0xffffff6098987824 */ /* 0x000fcc00078e02ff */
[----:B------:R-:W4:Y:S08]  /*10d0*/  LDC R152, c[0x0][R152+0x2a4] ;  /* 0x0000a90098987b82 */ /* 0x000f300000000800 */
[----:B------:R-:W4:Y:S01]  /*10e0*/  LDC R72, c[0x0][0xb24] ;  /* 0x0002c900ff487b82 */ /* 0x000f220000000800 */
[----:B-1----:R-:W-:Y:S01]  /*10f0*/  I2FP.F32.U32 R4, R11 ;  /* 0x0000000b00047245 */ /* 0x002fe20000201000 */
[----:B------:R-:W-:-:S06]  /*1100*/  IMAD.MOV.U32 R21, RZ, RZ, R11 ;  /* 0x000000ffff157224 */ /* 0x000fcc00078e000b */
[----:B------:R-:W1:Y:S01]  /*1110*/  S2UR UR36, SR_CTAID.Z ;  /* 0x00000000002479c3 */ /* 0x000e620000002700 */
[----:B--2---:R-:W-:Y:S02]  /*1120*/  ISETP.GE.AND P0, PT, R9, 0x1, PT ;  /* 0x000000010900780c */ /* 0x004fe40003f06270 */
[----:B------:R-:W-:Y:S01]  /*1130*/  I2FP.F32.U32 R2, R20 ;  /* 0x0000001400027245 */ /* 0x000fe20000201000 */
[----:B------:R-:W-:-:S04]  /*1140*/  FMUL R4, R4, UR8 ;  /* 0x0000000804047c20 */ /* 0x000fc80008400000 */
[----:B---3--:R-:W-:Y:S01]  /*1150*/  FMUL R2, R2, UR6 ;  /* 0x0000000602027c20 */ /* 0x008fe20008400000 */
[----:B------:R-:W2:Y:S01]  /*1160*/  F2I.U32.TRUNC.NTZ R154, R4 ;  /* 0x00000004009a7305 */ /* 0x000ea2000020f000 */
[----:B------:R-:W3:Y:S07]  /*1170*/  LDCU UR6, c[0x0][0xb30] ;  /* 0x00016600ff0677ac */ /* 0x000eee0008000800 */
[----:B------:R-:W1:Y:S01]  /*1180*/  F2I.U32.TRUNC.NTZ R3, R2 ;  /* 0x0000000200037305 */ /* 0x000e62000020f000 */
[----:B--2---:R-:W-:-:S04]  /*1190*/  IMAD.MOV R154, RZ, RZ, -R154 ;  /* 0x000000ffff9a7224 */ /* 0x004fc800078e0a9a */
[----:B----4-:R-:W-:Y:S01]  /*11a0*/  IMAD R154, R0, R154, R11 ;  /* 0x0000009a009a7224 */ /* 0x010fe200078e020b */
[----:B------:R-:W-:Y:S01]  /*11b0*/  PRMT R0, RZ, 0x7610, R0 ;  /* 0x00007610ff007816 */ /* 0x000fe20000000000 */
[----:B---3--:R-:W-:Y:S01]  /*11c0*/  UISETP.NE.AND UP3, UPT, UR6, 0x1, UPT ;  /* 0x000000010600788c */ /* 0x008fe2000bf65270 */
[----:B-1----:R-:W-:-:S05]  /*11d0*/  IADD3 R3, PT, PT, -R3, RZ, RZ ;  /* 0x000000ff03037210 */ /* 0x002fca0007ffe1ff */
[----:B------:R-:W-:Y:S01]  /*11e0*/  IMAD R152, R152, R3, R20 ;  /* 0x0000000398987224 */ /* 0x000fe200078e0214 */
[----:B------:R-:W-:Y:S06]  /*11f0*/  BRA.U UP4, `(.L_x_18) ;  /* 0x0000000104247547 */ /* 0x000fec000b800000 */
[----:B------:R-:W-:Y:S01]  /*1200*/  ISETP.NE.AND P1, PT, R152, RZ, PT ;  /* 0x000000ff9800720c */ /* 0x000fe20003f25270 */
[----:B------:R-:W-:Y:S01]  /*1210*/  IMAD.MOV.U32 R0, RZ, RZ, 0x3 ;  /* 0x00000003ff007424 */ /* 0x000fe200078e00ff */
[C---:B------:R-:W-:Y:S02]  /*1220*/  LOP3.LUT R3, R154.reuse, 0xfffffffe, RZ, 0xc0, !PT ;  /* 0xfffffffe9a037812 */ /* 0x040fe400078ec0ff */
[----:B------:R-:W-:Y:S02]  /*1230*/  ISETP.LT.U32.OR P1, PT, R154, 0x2, !P1 ;  /* 0x000000029a00780c */ /* 0x000fe40004f21470 */
[----:B------:R-:W-:Y:S02]  /*1240*/  SHF.L.U32 R0, R0, R3, RZ ;  /* 0x0000000300007219 */ /* 0x000fe400000006ff */
[----:B------:R-:W-:Y:S02]  /*1250*/  SEL R5, RZ, 0x1, !P1 ;  /* 0x00000001ff057807 */ /* 0x000fe40004800000 */
[----:B------:R-:W-:-:S05]  /*1260*/  SEL R2, RZ, 0x2, !P1 ;  /* 0x00000002ff027807 */ /* 0x000fca0004800000 */
[----:B------:R-:W-:-:S05]  /*1270*/  IMAD.IADD R2, R5, 0x1, R2 ;  /* 0x0000000105027824 */ /* 0x000fca00078e0202 */
[----:B------:R-:W-:Y:S02]  /*1280*/  PRMT R8, R2, 0x7610, R8 ;  /* 0x0000761002087816 */ /* 0x000fe40000000008 */
.L_x_18:
[----:B------:R-:W-:Y:S05]  /*1290*/  @!P0 BRA `(.L_x_19) ;  /* 0x0000000000b88947 */ /* 0x000fea0003800000 */
[----:B------:R-:W1:Y:S01]  /*12a0*/  LDC.64 R4, c[0x0][0xb18] ;  /* 0x0002c600ff047b82 */ /* 0x000e620000000a00 */
[----:B------:R-:W-:-:S07]  /*12b0*/  ISETP.NE.AND P0, PT, R9, 0x1, PT ;  /* 0x000000010900780c */ /* 0x000fce0003f05270 */
[----:B------:R-:W2:Y:S08]  /*12c0*/  LDC R14, c[0x0][0xb0c] ;  /* 0x0002c300ff0e7b82 */ /* 0x000eb00000000800 */
[----:B------:R-:W3:Y:S08]  /*12d0*/  LDC R13, c[0x0][0x370] ;  /* 0x0000dc00ff0d7b82 */ /* 0x000ef00000000800 */
[----:B------:R-:W4:Y:S01]  /*12e0*/  LDC R16, c[0x0][0x374] ;  /* 0x0000dd00ff107b82 */ /* 0x000f220000000800 */
[----:B-1----:R-:W-:-:S07]  /*12f0*/  ISETP.NE.AND P1, PT, R4, 0x1, PT ;  /* 0x000000010400780c */ /* 0x002fce0003f25270 */
[----:B------:R-:W3:Y:S01]  /*1300*/  LDC.64 R6, c[0x0][0xb10] ;  /* 0x0002c400ff067b82 */ /* 0x000ee20000000a00 */
[----:B--2---:R-:W-:-:S07]  /*1310*/  ISETP.NE.AND P2, PT, R14, 0x1, PT ;  /* 0x000000010e00780c */ /* 0x004fce0003f45270 */
[----:B------:R-:W1:Y:S08]  /*1320*/  LDC R12, c[0x0][0xb20] ;  /* 0x0002c800ff0c7b82 */ /* 0x000e700000000800 */
[----:B------:R-:W2:Y:S01]  /*1330*/  LDC.64 R2, c[0x0][0xb28] ;  /* 0x0002ca00ff027b82 */ /* 0x000ea20000000a00 */
[----:B----4-:R-:W-:-:S04]  /*1340*/  IMAD.HI.U32 R15, R16, R5, RZ ;  /* 0x00000005100f7227 */ /* 0x010fc800078e00ff */
[----:B------:R-:W-:-:S04]  /*1350*/  IMAD.HI.U32 R5, R20, R5, RZ ;  /* 0x0000000514057227 */ /* 0x000fc800078e00ff */
[----:B---3--:R-:W-:-:S04]  /*1360*/  IMAD.HI.U32 R18, R13, R6, RZ ;  /* 0x000000060d127227 */ /* 0x008fc800078e00ff */
[C---:B------:R-:W-:Y:S01]  /*1370*/  IMAD.HI.U32 R22, R11.reuse, R6, RZ ;  /* 0x000000060b167227 */ /* 0x040fe200078e00ff */
[-C--:B------:R-:W-:Y:S02]  /*1380*/  @P2 SHF.R.U32.HI R13, RZ, R7.reuse, R18 ;  /* 0x00000007ff0d2219 */ /* 0x080fe40000011612 */
[-C--:B-1----:R-:W-:Y:S02]  /*1390*/  @P1 SHF.R.U32.HI R16, RZ, R12.reuse, R15 ;  /* 0x0000000cff101219 */ /* 0x082fe4000001160f */
[----:B------:R-:W-:Y:S02]  /*13a0*/  SHF.R.U32.HI R5, RZ, R12, R5 ;  /* 0x0000000cff057219 */ /* 0x000fe40000011605 */
[----:B------:R-:W-:Y:S02]  /*13b0*/  SHF.R.U32.HI R22, RZ, R7, R22 ;  /* 0x00000007ff167219 */ /* 0x000fe40000011616 */
[----:B------:R-:W-:Y:S01]  /*13c0*/  SEL R5, R20, R5, !P1 ;  /* 0x0000000514057207 */ /* 0x000fe20004800000 */
[----:B--2---:R-:W-:Y:S01]  /*13d0*/  IMAD.HI.U32 R18, R16, R2, RZ ;  /* 0x0000000210127227 */ /* 0x004fe200078e00ff */
[----:B------:R-:W-:-:S02]  /*13e0*/  SEL R21, R11, R22, !P2 ;  /* 0x000000160b157207 */ /* 0x000fc40005000000 */
[----:B------:R-:W-:Y:S01]  /*13f0*/  IADD3 R7, PT, PT, -R5, RZ, RZ ;  /* 0x000000ff05077210 */ /* 0x000fe20007ffe1ff */
[----:B------:R-:W-:Y:S01]  /*1400*/  IMAD.HI.U32 R6, R13, R2, RZ ;  /* 0x000000020d067227 */ /* 0x000fe200078e00ff */
[----:B------:R-:W-:-:S03]  /*1410*/  @P0 SHF.R.U32.HI R16, RZ, R3, R18 ;  /* 0x00000003ff100219 */ /* 0x000fc60000011612 */
[----:B------:R-:W-:Y:S01]  /*1420*/  IMAD R7, R4, R7, R20 ;  /* 0x0000000704077224 */ /* 0x000fe200078e0214 */
[----:B------:R-:W-:Y:S01]  /*1430*/  @P0 SHF.R.U32.HI R13, RZ, R3, R6 ;  /* 0x00000003ff0d0219 */ /* 0x000fe20000011606 */
[----:B------:R-:W-:-:S04]  /*1440*/  IMAD R16, R16, R9, RZ ;  /* 0x0000000910107224 */ /* 0x000fc800078e02ff */
[----:B------:R-:W-:Y:S01]  /*1450*/  IMAD R6, R13, R9, RZ ;  /* 0x000000090d067224 */ /* 0x000fe200078e02ff */
[----:B------:R-:W-:-:S04]  /*1460*/  ISETP.GE.AND P1, PT, R5, R16, PT ;  /* 0x000000100500720c */ /* 0x000fc80003f26270 */
[----:B------:R-:W-:Y:S01]  /*1470*/  ISETP.GE.OR P1, PT, R21, R6, P1 ;  /* 0x000000061500720c */ /* 0x000fe20000f26670 */
[----:B------:R-:W-:-:S05]  /*1480*/  IMAD.HI.U32 R6, R5, R2, RZ ;  /* 0x0000000205067227 */ /* 0x000fca00078e00ff */
[----:B------:R-:W-:-:S04]  /*1490*/  SHF.R.U32.HI R6, RZ, R3, R6 ;  /* 0x00000003ff067219 */ /* 0x000fc80000011606 */
[----:B------:R-:W-:-:S03]  /*14a0*/  SEL R6, R5, R6, !P0 ;  /* 0x0000000605067207 */ /* 0x000fc60004000000 */
[----:B------:R-:W-:Y:S01]  /*14b0*/  @!P1 IMAD.HI.U32 R12, R21, R2, RZ ;  /* 0x00000002150c9227 */ /* 0x000fe200078e00ff */
[----:B------:R-:W-:-:S04]  /*14c0*/  IADD3 R2, PT, PT, -R6, RZ, RZ ;  /* 0x000000ff06027210 */ /* 0x000fc80007ffe1ff */
[----:B------:R-:W-:Y:S01]  /*14d0*/  @!P1 SHF.R.U32.HI R12, RZ, R3, R12 ;  /* 0x00000003ff0c9219 */ /* 0x000fe2000001160c */
[----:B------:R-:W-:-:S03]  /*14e0*/  IMAD R2, R9, R2, R5 ;  /* 0x0000000209027224 */ /* 0x000fc600078e0205 */
[----:B------:R-:W-:-:S05]  /*14f0*/  @!P1 SEL R3, R21, R12, !P0 ;  /* 0x0000000c15039207 */ /* 0x000fca0004000000 */
[--C-:B------:R-:W-:Y:S02]  /*1500*/  @!P1 IMAD.IADD R6, R6, 0x1, -R3.reuse ;  /* 0x0000000106069824 */ /* 0x100fe400078e0a03 */
[----:B------:R-:W-:Y:S01]  /*1510*/  @!P1 IMAD R3, R2, R13, R3 ;  /* 0x0000000d02039224 */ /* 0x000fe200078e0203 */
[----:B------:R-:W-:Y:S01]  /*1520*/  IADD3 R2, PT, PT, -R21, RZ, RZ ;  /* 0x000000ff15027210 */ /* 0x000fe20007ffe1ff */
[----:B------:R-:W-:Y:S02]  /*1530*/  @!P1 IMAD R5, R6, R9, R21 ;  /* 0x0000000906059224 */ /* 0x000fe400078e0215 */
[----:B------:R-:W-:Y:S02]  /*1540*/  @!P1 IMAD.MOV.U32 R21, RZ, RZ, R3 ;  /* 0x000000ffff159224 */ /* 0x000fe400078e0003 */
[----:B------:R-:W-:Y:S02]  /*1550*/  IMAD R2, R14, R2, R11 ;  /* 0x000000020e027224 */ /* 0x000fe400078e020b */
[----:B------:R-:W-:-:S02]  /*1560*/  IMAD R20, R5, R4, R7 ;  /* 0x0000000405147224 */ /* 0x000fc400078e0207 */
[----:B------:R-:W-:Y:S02]  /*1570*/  IMAD R21, R21, R14, R2 ;  /* 0x0000000e15157224 */ /* 0x000fe400078e0202 */
.L_x_19:
[----:B------:R-:W-:Y:S05]  /*1580*/  BRA.U UP3, `(.L_x_20) ;  /* 0x0000000103407547 */ /* 0x000fea000b800000 */
[----:B------:R-:W1:Y:S08]  /*1590*/  LDC.64 R4, c[0x0][0xb10] ;  /* 0x0002c400ff047b82 */ /* 0x000e700000000a00 */
[----:B------:R-:W2:Y:S08]  /*15a0*/  LDC.64 R2, c[0x0][0xb18] ;  /* 0x0002c600ff027b82 */ /* 0x000eb00000000a00 */
[----:B------:R-:W3:Y:S08]  /*15b0*/  LDC R6, c[0x0][0xb20] ;  /* 0x0002c800ff067b82 */ /* 0x000ef00000000800 */
[----:B------:R-:W4:Y:S01]  /*15c0*/  LDC R12, c[0x0][0xb0c] ;  /* 0x0002c300ff0c7b82 */ /* 0x000f220000000800 */
[----:B-1----:R-:W-:-:S05]  /*15d0*/  IMAD.HI.U32 R4, R21, R4, RZ ;  /* 0x0000000415047227 */ /* 0x002fca00078e00ff */
[----:B------:R-:W-:Y:S01]  /*15e0*/  SHF.R.U32.HI R4, RZ, R5, R4 ;  /* 0x00000005ff047219 */ /* 0x000fe20000011604 */
[----:B--2---:R-:W-:Y:S01]  /*15f0*/  IMAD.HI.U32 R3, R20, R3, RZ ;  /* 0x0000000314037227 */ /* 0x004fe200078e00ff */
[----:B------:R-:W-:-:S04]  /*1600*/  ISETP.NE.AND P0, PT, R2, 0x1, PT ;  /* 0x000000010200780c */ /* 0x000fc80003f05270 */
[----:B---3--:R-:W-:-:S04]  /*1610*/  SHF.R.U32.HI R3, RZ, R6, R3 ;  /* 0x00000006ff037219 */ /* 0x008fc80000011603 */
[----:B------:R-:W-:Y:S02]  /*1620*/  SEL R3, R20, R3, !P0 ;  /* 0x0000000314037207 */ /* 0x000fe40004000000 */
[----:B----4-:R-:W-:-:S04]  /*1630*/  ISETP.NE.AND P1, PT, R12, 0x1, PT ;  /* 0x000000010c00780c */ /* 0x010fc80003f25270 */
[----:B------:R-:W-:-:S05]  /*1640*/  SEL R6, R21, R4, !P1 ;  /* 0x0000000415067207 */ /* 0x000fca0004800000 */
[----:B------:R-:W-:Y:S02]  /*1650*/  IMAD.IADD R4, R3, 0x1, -R6 ;  /* 0x0000000103047824 */ /* 0x000fe400078e0a06 */
[----:B------:R-:W-:Y:S02]  /*1660*/  IMAD.IADD R3, R6, 0x1, -R3 ;  /* 0x0000000106037824 */ /* 0x000fe400078e0a03 */
[----:B------:R-:W-:Y:S02]  /*1670*/  IMAD R21, R4, R12, R21 ;  /* 0x0000000c04157224 */ /* 0x000fe400078e0215 */
[----:B------:R-:W-:Y:S02]  /*1680*/  IMAD R20, R3, R2, R20 ;  /* 0x0000000203147224 */ /* 0x000fe400078e0214 */
.L_x_20:
[----:B------:R-:W-:Y:S05]  /*1690*/  BRA.U !UP1, `(.L_x_21) ;  /* 0x00000001090c7547 */ /* 0x000fea000b800000 */
[----:B------:R-:W-:Y:S01]  /*16a0*/  UCGABAR_WAIT ;  /* 0x0000000000007dc7 */ /* 0x000fe20008000000 */
[----:B------:R-:W-:Y:S01]  /*16b0*/  CCTL.IVALL ;  /* 0x00000000ff00798f */ /* 0x000fe20002000000 */
[----:B------:R-:W-:Y:S05]  /*16c0*/  BRA `(.L_x_22) ;  /* 0x0000000000047947 */ /* 0x000fea0003800000 */
.L_x_21:
[----:B------:R-:W-:Y:S06]  /*16d0*/  BAR.SYNC.DEFER_BLOCKING 0x0 ;  /* 0x0000000000007b1d */ /* 0x000fec0000010000 */
.L_x_22:
[----:B------:R-:W-:Y:S05]  /*16e0*/  BRA.U UP2, `(.L_x_23) ;  /* 0x0000001902687547 */ /* 0x000fea000b800000 */
[----:B------:R-:W1:Y:S01]  /*16f0*/  LDCU UR15, c[0x0][0x38c] ;  /* 0x00007180ff0f77ac */ /* 0x000e620008000800 */
[----:B------:R-:W2:Y:S01]  /*1700*/  LDC R9, c[0x0][0x370] ;  /* 0x0000dc00ff097b82 */ /* 0x000ea20000000800 */
[C---:B------:R-:W-:Y:S01]  /*1710*/  IMAD.SHL.U32 R17, R11.reuse, 0x40, RZ ;  /* 0x000000400b117824 */ /* 0x040fe200078e00ff */
[----:B------:R-:W-:Y:S01]  /*1720*/  PLOP3.LUT P1, PT, PT, PT, UP5, 0x80, 0x8 ;  /* 0x000000000008781c */ /* 0x000fe20003f2f058 */
[----:B------:R-:W-:Y:S01]  /*1730*/  HFMA2 R15, -RZ, RZ, 0, 5.9604644775390625e-08 ;  /* 0x00000001ff0f7431 */ /* 0x000fe200000001ff */
[----:B------:R-:W-:Y:S01]  /*1740*/  UISETP.NE.AND UP1, UPT, UR10, URZ, UPT ;  /* 0x000000ff0a00728c */ /* 0x000fe2000bf25270 */
[----:B------:R-:W-:Y:S01]  /*1750*/  HFMA2 R12, -RZ, RZ, 0, 0 ;  /* 0x00000000ff0c7431 */ /* 0x000fe200000001ff */
[----:B------:R-:W-:Y:S01]  /*1760*/  ISETP.NE.AND P4, PT, R10, RZ, P5 ;  /* 0x000000ff0a00720c */ /* 0x000fe20002f85270 */
[----:B------:R-:W-:Y:S01]  /*1770*/  IMAD.SHL.U32 R16, R11, 0x80, RZ ;  /* 0x000000800b107824 */ /* 0x000fe200078e00ff */
[----:B------:R-:W3:Y:S01]  /*1780*/  LDC R0, c[0x0][0x374] ;  /* 0x0000dd00ff007b82 */ /* 0x000ee20000000800 */
[----:B------:R-:W-:Y:S01]  /*1790*/  PLOP3.LUT P1, PT, P1, PT, PT, 0x8, 0x80 ;  /* 0x000000000080781c */ /* 0x000fe20000f2e170 */
[----:B------:R-:W-:Y:S01]  /*17a0*/  IMAD.MOV.U32 R14, RZ, RZ, RZ ;  /* 0x000000ffff0e7224 */ /* 0x000fe200078e00ff */
[----:B------:R-:W-:Y:S01]  /*17b0*/  MOV R8, 0x1 ;  /* 0x0000000100087802 */ /* 0x000fe20000000f00 */
[----:B------:R-:W-:Y:S01]  /*17c0*/  IMAD.MOV.U32 R10, RZ, RZ, RZ ;  /* 0x000000ffff0a7224 */ /* 0x000fe200078e00ff */
[----:B------:R-:W-:Y:S01]  /*17d0*/  LOP3.LUT R17, R17, 0x40, RZ, 0xc0, !PT ;  /* 0x0000004011117812 */ /* 0x000fe200078ec0ff */
[----:B------:R-:W4:Y:S01]  /*17e0*/  LDCU.64 UR24, c[0x0][0x348] ;  /* 0x00006900ff1877ac */ /* 0x000f220008000a00 */
[----:B-1----:R-:W-:-:S02]  /*17f0*/  UIADD3 UR4, UPT, UPT, UR15, 0x3f, URZ ;  /* 0x0000003f0f047890 */ /* 0x002fc4000fffe0ff */
[----:B------:R-:W-:Y:S02]  /*1800*/  USEL UR7, UR7, 0x2, UP1 ;  /* 0x0000000207077887 */ /* 0x000fe40008800000 */
[----:B------:R-:W-:Y:S01]  /*1810*/  USHF.R.S32.HI UR22, URZ, 0x1f, UR4 ;  /* 0x0000001fff167899 */ /* 0x000fe20008011404 */
[----:B------:R-:W-:-:S03]  /*1820*/  UMOV UR13, URZ ;  /* 0x000000ff000d7c82 */ /* 0x000fc60008000000 */
[----:B------:R-:W-:Y:S02]  /*1830*/  ULEA.HI UR22, UR22, UR4, URZ, 0x6 ;  /* 0x0000000416167291 */ /* 0x000fe4000f8f30ff */
[----:B------:R-:W-:Y:S02]  /*1840*/  UIADD3 UR4, UPT, UPT, UR15, -0x1, URZ ;  /* 0xffffffff0f047890 */ /* 0x000fe4000fffe0ff */
[----:B------:R-:W-:Y:S02]  /*1850*/  USHF.R.S32.HI UR22, URZ, 0x6, UR22 ;  /* 0x00000006ff167899 */ /* 0x000fe40008011416 */
[----:B------:R-:W-:Y:S02]  /*1860*/  UISETP.GE.U32.AND UP2, UPT, UR4, -0x7f, UPT ;  /* 0xffffff810400788c */ /* 0x000fe4000bf46070 */
[----:B------:R-:W-:Y:S02]  /*1870*/  UISETP.LT.U32.AND UP0, UPT, UR22, 0x10, UPT ;  /* 0x000000101600788c */ /* 0x000fe4000bf01070 */
[----:B------:R-:W-:-:S02]  /*1880*/  UIADD3 UR15, UPT, UPT, UR15, 0x7e, URZ ;  /* 0x0000007e0f0f7890 */ /* 0x000fc4000fffe0ff */
[----:B------:R-:W-:-:S04]  /*1890*/  USEL UR21, UR22, 0x10, UP0 ;  /* 0x0000001016157887 */ /* 0x000fc80008000000 */
[----:B------:R-:W-:Y:S02]  /*18a0*/  UIADD3 UR6, UPT, UPT, UR21, -0x1, URZ ;  /* 0xffffffff15067890 */ /* 0x000fe4000fffe0ff */
[----:B------:R-:W-:Y:S02]  /*18b0*/  @UP2 UIADD3 UR6, UPT, UPT, UR21, URZ, URZ ;  /* 0x000000ff15062290 */ /* 0x000fe4000fffe0ff */
[----:B------:R-:W-:Y:S02]  /*18c0*/  UIADD3 UR14, UPT, UPT, UR22, -UR21, URZ ;  /* 0x80000015160e7290 */ /* 0x000fe4000fffe0ff */
[----:B------:R-:W-:Y:S02]  /*18d0*/  UIADD3 UR5, UPT, UPT, UR6, 0x1, URZ ;  /* 0x0000000106057890 */ /* 0x000fe4000fffe0ff */
[----:B--2-4-:R-:W-:-:S12]  /*18e0*/  UIADD3 UR6, UPT, UPT, -UR6, URZ, URZ ;  /* 0x000000ff06067290 */ /* 0x014fd8000fffe1ff */
.L_x_43:
[----:B------:R-:W-:Y:S01]  /*18f0*/  UISETP.NE.AND UP0, UPT, UR37, URZ, UPT ;  /* 0x000000ff2500728c */ /* 0x000fe2000bf05270 */
[----:B------:R-:W1:Y:S08]  /*1900*/  S2UR UR37, SR_CgaCtaId ;  /* 0x00000000002579c3 */ /* 0x000e700000008800 */
[----:B------:R-:W-:Y:S05]  /*1910*/  BRA.U UP0, `(.L_x_24) ;  /* 0x0000000100347547 */ /* 0x000fea000b800000 */
[----:B------:R-:W2:Y:S01]  /*1920*/  S2R R2, SR_CgaCtaId ;  /* 0x0000000000027919 */ /* 0x000ea20000008800 */
[----:B------:R-:W-:-:S04]  /*1930*/  MOV R3, 0x400 ;  /* 0x0000040000037802 */ /* 0x000fc80000000f00 */
[----:B--2---:R-:W-:Y:S02]  /*1940*/  LEA R3, R2, R3, 0x18 ;  /* 0x0000000302037211 */ /* 0x004fe400078ec0ff */
[----:B------:R-:W-:-:S03]  /*1950*/  SHF.L.U32 R2, R8, 0x1f, RZ ;  /* 0x0000001f08027819 */ /* 0x000fc600000006ff */
[----:B------:R-:W-:-:S04]  /*1960*/  IMAD R3, R10, 0x8, R3 ;  /* 0x000000080a037824 */ /* 0x000fc800078e0203 */
[----:B------:R-:W2:Y:S02]  /*1970*/  SYNCS.PHASECHK.TRANS64.TRYWAIT P0, [R3+URZ+0x1a0], R2 ;  /* 0x0001a002030075a7 */ /* 0x000ea400080011ff */
[----:B--2---:R-:W-:Y:S05]  /*1980*/  @!P0 BRA `(.L_x_25) ;  /* 0x0000007800308947 */ /* 0x004fea0003800000 */
.L_x_136:
[----:B------:R-:W-:Y:S01]  /*1990*/  VIADD R10, R10, 0x1 ;  /* 0x000000010a0a7836 */ /* 0x000fe20000000000 */
[----:B------:R2:W-:Y:S04]  /*19a0*/  SYNCS.ARRIVE.TRANS64.A1T0 RZ, [R3+URZ+0x190], RZ ;  /* 0x000190ff03ff79a7 */ /* 0x0005e800081000ff */
[----:B------:R-:W-:-:S04]  /*19b0*/  ISETP.NE.AND P0, PT, R10, 0x2, PT ;  /* 0x000000020a00780c */ /* 0x000fc80003f05270 */
[----:B------:R-:W-:Y:S02]  /*19c0*/  SEL R10, R10, RZ, P0 ;  /* 0x000000ff0a0a7207 */ /* 0x000fe40000000000 */
[----:B--2---:R-:W-:-:S04]  /*19d0*/  SEL R3, RZ, 0x1, P0 ;  /* 0x00000001ff037807 */ /* 0x004fc80000000000 */
[----:B------:R-:W-:-:S07]  /*19e0*/  LOP3.LUT R8, R8, R3, RZ, 0x3c, !PT ;  /* 0x0000000308087212 */ /* 0x000fce00078e3cff */
.L_x_24:
[----:B------:R-:W-:Y:S01]  /*19f0*/  UMOV UR4, 0x400 ;  /* 0x0000040000047882 */ /* 0x000fe20000000000 */
[----:B------:R-:W-:Y:S01]  /*1a00*/  LEA.HI R3, R21, R21, RZ, 0x1 ;  /* 0x0000001515037211 */ /* 0x000fe200078f08ff */
[----:B-1----:R-:W-:Y:S01]  /*1a10*/  ULEA UR4, UR37, UR4, 0x18 ;  /* 0x0000000425047291 */ /* 0x002fe2000f8ec0ff */
[----:B------:R-:W-:Y:S01]  /*1a20*/  SHF.L.U32 R2, R15, 0x1f, RZ ;  /* 0x0000001f0f027819 */ /* 0x000fe200000006ff */
[----:B------:R-:W-:Y:S01]  /*1a30*/  UISETP.GE.U32.AND UP0, UPT, UR15, 0x7f, UPT ;  /* 0x0000007f0f00788c */ /* 0x000fe2000bf06070 */
[----:B------:R-:W-:Y:S01]  /*1a40*/  R2UR UR35, R16 ;  /* 0x00000000102372ca */ /* 0x000fe200000e0000 */
[----:B------:R-:W-:Y:S01]  /*1a50*/  ULEA UR8, UR13, UR4, 0x3 ;  /* 0x000000040d087291 */ /* 0x000fe2000f8e18ff */
[----:B------:R-:W-:Y:S01]  /*1a60*/  IMAD.SHL.U32 R3, R3, 0x80, RZ ;  /* 0x0000008003037824 */ /* 0x000fe200078e00ff */
[----:B------:R-:W-:Y:S01]  /*1a70*/  R2UR UR11, R17 ;  /* 0x00000000110b72ca */ /* 0x000fe200000e0000 */
[----:B------:R-:W-:-:S03]  /*1a80*/  UMOV UR23, URZ ;  /* 0x000000ff00177c82 */ /* 0x000fc60008000000 */
[----:B------:R-:W-:-:S03]  /*1a90*/  LOP3.LUT R3, R3, 0xffffff00, RZ, 0xc0, !PT ;  /* 0xffffff0003037812 */ /* 0x000fc600078ec0ff */
[----:B------:R1:W2:Y:S01]  /*1aa0*/  SYNCS.PHASECHK.TRANS64.TRYWAIT P0, [UR8+0x80], R2 ;  /* 0x00008002ff0075a7 */ /* 0x0002a20008001108 */
[----:B------:R-:W-:Y:S02]  /*1ab0*/  R2UR UR9, R3 ;  /* 0x00000000030972ca */ /* 0x000fe400000e0000 */
[----:B------:R-:W-:-:S11]  /*1ac0*/  R2UR UR8, R20 ;  /* 0x00000000140872ca */ /* 0x000fd600000e0000 */
[----:B------:R-:W-:Y:S02]  /*1ad0*/  ULOP3.LUT UR35, UR9, 0x80, UR35, 0xf8, !UPT ;  /* 0x0000008009237892 */ /* 0x000fe4000f8ef823 */
[----:B------:R-:W-:Y:S01]  /*1ae0*/  ULEA UR11, UR8, UR11, 0x7 ;  /* 0x0000000b080b7291 */ /* 0x000fe2000f8e38ff */
[----:B------:R-:W-:Y:S11]  /*1af0*/  BRA.U !UP0, `(.L_x_26) ;  /* 0x0000000108c07547 */ /* 0x000ff6000b800000 */
[----:B------:R-:W-:Y:S01]  /*1b00*/  UMOV UR16, UR6 ;  /* 0x0000000600107c82 */ /* 0x000fe20008000000 */
[----:B------:R-:W-:Y:S01]  /*1b10*/  UMOV UR17, UR13 ;  /* 0x0000000d00117c82 */ /* 0x000fe20008000000 */
[----:B------:R-:W-:-:S05]  /*1b20*/  UMOV UR34, URZ ;  /* 0x000000ff00227c82 */ /* 0x000fca0008000000 */
.L_x_32:
[----:B------:R-:W-:Y:S01]  /*1b30*/  ULEA UR33, UR17, UR4, 0x3 ;  /* 0x0000000411217291 */ /* 0x000fe2000f8e18ff */
[----:B------:R-:W-:Y:S01]  /*1b40*/  @P5 MOV R3, 0x6000 ;  /* 0x0000600000035802 */ /* 0x000fe20000000f00 */
[----:B-12-4-:R-:W-:Y:S10]  /*1b50*/  @P0 BRA `(.L_x_27) ;  /* 0x00000000000c0947 */ /* 0x016ff40003800000 */
[----:B------:R-:W-:-:S04]  /*1b60*/  SHF.L.U32 R5, R15, 0x1f, RZ ;  /* 0x0000001f0f057819 */ /* 0x000fc800000006ff */
[----:B------:R-:W2:Y:S02]  /*1b70*/  SYNCS.PHASECHK.TRANS64.TRYWAIT P0, [UR33+0x80], R5 ;  /* 0x00008005ff0075a7 */ /* 0x000ea40008001121 */
[----:B--2---:R-:W-:Y:S05]  /*1b80*/  @!P0 BRA `(.L_x_28) ;  /* 0x0000007400c48947 */ /* 0x004fea0003800000 */
.L_x_27:
[----:B------:R2:W-:Y:S01]  /*1b90*/  @P5 SYNCS.ARRIVE.TRANS64 RZ, [UR33], R3 ;  /* 0x00000003ffff59a7 */ /* 0x0005e20008000021 */
[----:B------:R-:W-:Y:S02]  /*1ba0*/  ULOP3.LUT UR8, UR7, 0x2, URZ, 0xfc, !UPT ;  /* 0x0000000207087892 */ /* 0x000fe4000f8efcff */
[----:B------:R-:W-:Y:S02]  /*1bb0*/  UIADD3 UR16, UPT, UPT, UR16, 0x1, URZ ;  /* 0x0000000110107890 */ /* 0x000fe4000fffe0ff */
[----:B------:R-:W-:Y:S02]  /*1bc0*/  UISETP.NE.AND UP0, UPT, UR8, 0x2, UPT ;  /* 0x000000020800788c */ /* 0x000fe4000bf05270 */
[----:B------:R-:W-:-:S07]  /*1bd0*/  UISETP.NE.AND UP2, UPT, UR16, 0x1, UPT ;  /* 0x000000011000788c */ /* 0x000fce000bf45270 */
[----:B------:R-:W-:Y:S05]  /*1be0*/  BRA.U UP0, `(.L_x_29) ;  /* 0x0000000100047547 */ /* 0x000fea000b800000 */
[----:B------:R-:W-:Y:S05]  /*1bf0*/  BPT.TRAP 0x1 ;  /* 0x000000040000795c */ /* 0x000fea0000300000 */
.L_x_29:
[----:B------:R-:W-:Y:S04]  /*1c00*/  BSSY.RECONVERGENT B0, `(.L_x_30) ;  /* 0x0000003000007945 */ /* 0x000fe80003800200 */
[----:B------:R-:W-:Y:S05]  /*1c10*/  @!P4 BRA `(.L_x_31) ;  /* 0x000000000004c947 */ /* 0x000fea0003800000 */
[----:B------:R-:W-:Y:S05]  /*1c20*/  BPT.TRAP 0x1 ;  /* 0x000000040000795c */ /* 0x000fea0000300000 */
.L_x_31:
[----:B------:R-:W-:Y:S05]  /*1c30*/  BSYNC.RECONVERGENT B0 ;  /* 0x0000000000007941 */ /* 0x000fea0003800200 */
.L_x_30:
[----:B------:R-:W-:Y:S02]  /*1c40*/  UIADD3 UR13, UPT, UPT, UR17, 0x1, URZ ;  /* 0x00000001110d7890 */ /* 0x000fe4000fffe0ff */
[----:B------:R-:W-:Y:S02]  /*1c50*/  ULEA UR32, UR17, UR4, 0xd ;  /* 0x0000000411207291 */ /* 0x000fe4000f8e68ff */
[----:B------:R-:W-:Y:S02]  /*1c60*/  UISETP.NE.AND UP0, UPT, UR13, 0x10, UPT ;  /* 0x000000100d00788c */ /* 0x000fe4000bf05270 */
[----:B------:R-:W-:Y:S02]  /*1c70*/  UIADD3 UR28, UP1, UPT, UR24, 0x80, URZ ;  /* 0x00000080181c7890 */ /* 0x000fe4000ff3e0ff */
[----:B------:R-:W-:Y:S02]  /*1c80*/  USEL UR9, URZ, 0x1, UP0 ;  /* 0x00000001ff097887 */ /* 0x000fe40008000000 */
[----:B------:R-:W-:-:S02]  /*1c90*/  USEL UR13, UR13, URZ, UP0 ;  /* 0x000000ff0d0d7287 */ /* 0x000fc40008000000 */
[----:B------:R-:W-:Y:S02]  /*1ca0*/  UIADD3 UR26, UP0, UPT, UR24, 0x180, URZ ;  /* 0x00000180181a7890 */ /* 0x000fe4000ff1e0ff */
[----:B------:R-:W-:Y:S01]  /*1cb0*/  ULEA UR8, UR13, UR4, 0x3 ;  /* 0x000000040d087291 */ /* 0x000fe2000f8e18ff */
[----:B------:R-:W-:Y:S01]  /*1cc0*/  LOP3.LUT R15, R15, UR9, RZ, 0x3c, !PT ;  /* 0x000000090f0f7c12 */ /* 0x000fe2000f8e3cff */
[----:B------:R-:W-:Y:S02]  /*1cd0*/  ULOP3.LUT UR33, UR33, 0xfefffff8, URZ, 0xc0, !UPT ;  /* 0xfefffff821217892 */ /* 0x000fe4000f8ec0ff */
[----:B------:R-:W-:Y:S01]  /*1ce0*/  UIADD3.X UR29, UPT, UPT, URZ, UR25, URZ, UP1, !UPT ;  /* 0x00000019ff1d7290 */ /* 0x000fe20008ffe4ff */
[----:B-1----:R-:W-:Y:S01]  /*1cf0*/  SHF.L.U32 R2, R15, 0x1f, RZ ;  /* 0x0000001f0f027819 */ /* 0x002fe200000006ff */
[----:B------:R-:W-:Y:S02]  /*1d00*/  UIADD3 UR32, UPT, UPT, UR32, 0x8400, URZ ;  /* 0x0000840020207890 */ /* 0x000fe4000fffe0ff */
[----:B------:R-:W-:Y:S01]  /*1d10*/  UIADD3.X UR27, UPT, UPT, URZ, UR25, URZ, UP0, !UPT ;  /* 0x00000019ff1b7290 */ /* 0x000fe200087fe4ff */
[----:B------:R4:W1:Y:S01]  /*1d20*/  SYNCS.PHASECHK.TRANS64.TRYWAIT P0, [UR8+0x80], R2 ;  /* 0x00008002ff0075a7 */ /* 0x0008620008001108 */
[----:B------:R-:W-:Y:S01]  /*1d30*/  ULEA UR8, UR17, UR4, 0xc ;  /* 0x0000000411087291 */ /* 0x000fe2000f8e60ff */
[----:B------:R-:W-:Y:S01]  /*1d40*/  UMOV UR18, 0x0 ;  /* 0x0000000000127882 */ /* 0x000fe20000000000 */
[----:B------:R-:W-:-:S02]  /*1d50*/  UMOV UR19, 0x10000000 ;  /* 0x1000000000137882 */ /* 0x000fc40000000000 */
[----:B------:R-:W-:Y:S01]  /*1d60*/  UIADD3 UR8, UPT, UPT, UR8, 0x28400, URZ ;  /* 0x0002840008087890 */ /* 0x000fe2000fffe0ff */
[----:B------:R2:W-:Y:S01]  /*1d70*/  UTMALDG.3D.2CTA [UR32], [UR28], desc[UR18] ;  /* 0x000012201c0075b4 */ /* 0x0005e20008211000 */
[----:B------:R-:W-:Y:S01]  /*1d80*/  UMOV UR10, UR34 ;  /* 0x00000022000a7c82 */ /* 0x000fe20008000000 */
[----:B------:R-:W-:Y:S01]  /*1d90*/  UMOV UR12, UR36 ;  /* 0x00000024000c7c82 */ /* 0x000fe20008000000 */
[----:B------:R-:W-:Y:S01]  /*1da0*/  UMOV UR9, UR33 ;  /* 0x0000002100097c82 */ /* 0x000fe20008000000 */
[----:B------:R-:W-:Y:S01]  /*1db0*/  UMOV UR23, UR5 ;  /* 0x0000000500177c82 */ /* 0x000fe20008000000 */
[----:B------:R-:W-:-:S03]  /*1dc0*/  UMOV UR17, UR13 ;  /* 0x0000000d00117c82 */ /* 0x000fc60008000000 */
[----:B------:R4:W-:Y:S01]  /*1dd0*/  UTMALDG.3D.2CTA [UR8], [UR26], desc[UR18] ;  /* 0x000012081a0075b4 */ /* 0x0009e20008211000 */
[----:B--2---:R-:W-:Y:S01]  /*1de0*/  UIADD3 UR34, UPT, UPT, UR34, 0x40, URZ ;  /* 0x0000004022227890 */ /* 0x004fe2000fffe0ff */
[----:B------:R-:W-:Y:S11]  /*1df0*/  BRA.U UP2, `(.L_x_32) ;  /* 0xfffffffd024c7547 */ /* 0x000ff6000b83ffff */
.L_x_26:
[----:B----4-:R-:W-:Y:S01]  /*1e00*/  ULEA UR8, UR13, UR4, 0x3 ;  /* 0x000000040d087291 */ /* 0x010fe2000f8e18ff */
[----:B-1----:R-:W-:Y:S01]  /*1e10*/  SHF.L.U32 R2, R15, 0x1f, RZ ;  /* 0x0000001f0f027819 */ /* 0x002fe200000006ff */
[----:B------:R-:W-:Y:S01]  /*1e20*/  @!P1 SYNCS.ARRIVE.TRANS64.A1T0 RZ, [UR4+0x128], RZ ;  /* 0x000128ffffff99a7 */ /* 0x000fe20008100004 */
[----:B------:R-:W-:-:S06]  /*1e30*/  UISETP.GT.AND UP0, UPT, UR22, UR21, UPT ;  /* 0x000000151600728c */ /* 0x000fcc000bf04270 */
[----:B--2---:R1:W2:Y:S03]  /*1e40*/  SYNCS.PHASECHK.TRANS64.TRYWAIT P0, [UR8+0x80], R2 ;  /* 0x00008002ff0075a7 */ /* 0x0042a60008001108 */
[----:B------:R-:W-:Y:S05]  /*1e50*/  BRA.U !UP0, `(.L_x_33) ;  /* 0x0000000108c07547 */ /* 0x000fea000b800000 */
[----:B------:R-:W-:Y:S01]  /*1e60*/  UIADD3 UR26, UPT, UPT, UR14, UR23, URZ ;  /* 0x000000170e1a7290 */ /* 0x000fe2000fffe0ff */
[----:B------:R-:W-:-:S11]  /*1e70*/  UMOV UR27, UR13 ;  /* 0x0000000d001b7c82 */ /* 0x000fd60008000000 */
.L_x_39:
[----:B------:R-:W-:Y:S01]  /*1e80*/  ULEA UR17, UR27, UR4, 0x3 ;  /* 0x000000041b117291 */ /* 0x000fe2000f8e18ff */
[----:B--2---:R-:W-:Y:S01]  /*1e90*/  @P5 MOV R3, 0x6000 ;  /* 0x0000600000035802 */ /* 0x004fe20000000f00 */
[----:B-12---:R-:W-:Y:S10]  /*1ea0*/  @P0 BRA `(.L_x_34) ;  /* 0x00000000000c0947 */ /* 0x006ff40003800000 */
[----:B------:R-:W-:-:S04]  /*1eb0*/  SHF.L.U32 R5, R15, 0x1f, RZ ;  /* 0x0000001f0f057819 */ /* 0x000fc800000006ff */
[----:B------:R-:W2:Y:S02]  /*1ec0*/  SYNCS.PHASECHK.TRANS64.TRYWAIT P0, [UR17+0x80], R5 ;  /* 0x00008005ff0075a7 */ /* 0x000ea40008001111 */
[----:B--2---:R-:W-:Y:S05]  /*1ed0*/  @!P0 BRA `(.L_x_35) ;  /* 0x0000007400088947 */ /* 0x004fea0003800000 */
.L_x_34:
[----:B------:R2:W-:Y:S01]  /*1ee0*/  @P5 SYNCS.ARRIVE.TRANS64 RZ, [UR17], R3 ;  /* 0x00000003ffff59a7 */ /* 0x0005e20008000011 */
[----:B------:R-:W-:-:S04]  /*1ef0*/  ULOP3.LUT UR8, UR7, 0x2, URZ, 0xfc, !UPT ;  /* 0x0000000207087892 */ /* 0x000fc8000f8efcff */
[----:B------:R-:W-:-:S09]  /*1f00*/  UISETP.NE.AND UP0, UPT, UR8, 0x2, UPT ;  /* 0x000000020800788c */ /* 0x000fd2000bf05270 */
[----:B------:R-:W-:Y:S05]  /*1f10*/  BRA.U UP0, `(.L_x_36) ;  /* 0x0000000100047547 */ /* 0x000fea000b800000 */
[----:B------:R-:W-:Y:S05]  /*1f20*/  BPT.TRAP 0x1 ;  /* 0x000000040000795c */ /* 0x000fea0000300000 */
.L_x_36:
[----:B------:R-:W-:Y:S04]  /*1f30*/  BSSY.RECONVERGENT B0, `(.L_x_37) ;  /* 0x0000003000007945 */ /* 0x000fe80003800200 */
[----:B------:R-:W-:Y:S05]  /*1f40*/  @!P4 BRA `(.L_x_38) ;  /* 0x000000000004c947 */ /* 0x000fea0003800000 */
[----:B------:R-:W-:Y:S05]  /*1f50*/  BPT.TRAP 0x1 ;  /* 0x000000040000795c */ /* 0x000fea0000300000 */
.L_x_38:
[----:B------:R-:W-:Y:S05]  /*1f60*/  BSYNC.RECONVERGENT B0 ;  /* 0x0000000000007941 */ /* 0x000fea0003800200 */
.L_x_37:
        /* <DEDUP_REMOVED lines=9> */
[----:B------:R-:W-:Y:S02]  /*2000*/  USHF.L.U32 UR18, UR23, 0x6, URZ ;  /* 0x0000000617127899 */ /* 0x000fe400080006ff */
[----:B------:R-:W-:Y:S01]  /*2010*/  ULOP3.LUT UR17, UR17, 0xfefffff8, URZ, 0xc0, !UPT ;  /* 0xfefffff811117892 */ /* 0x000fe2000f8ec0ff */
[----:B-1----:R-:W-:Y:S01]  /*2020*/  SHF.L.U32 R2, R15, 0x1f, RZ ;  /* 0x0000001f0f027819 */ /* 0x002fe200000006ff */
[----:B------:R-:W-:Y:S02]  /*2030*/  UIADD3 UR16, UPT, UPT, UR16, 0x8400, URZ ;  /* 0x0000840010107890 */ /* 0x000fe4000fffe0ff */
[----:B------:R-:W-:Y:S01]  /*2040*/  UIADD3.X UR33, UPT, UPT, URZ, UR25, URZ, UP1, !UPT ;  /* 0x00000019ff217290 */ /* 0x000fe20008ffe4ff */
[----:B------:R4:W1:Y:S01]  /*2050*/  SYNCS.PHASECHK.TRANS64.TRYWAIT P0, [UR8+0x80], R2 ;  /* 0x00008002ff0075a7 */ /* 0x0008620008001108 */
[----:B------:R-:W-:-:S02]  /*2060*/  ULEA UR8, UR27, UR4, 0xc ;  /* 0x000000041b087291 */ /* 0x000fc4000f8e60ff */
[----:B------:R-:W-:Y:S02]  /*2070*/  UIADD3.X UR31, UPT, UPT, URZ, UR25, URZ, UP0, !UPT ;  /* 0x00000019ff1f7290 */ /* 0x000fe400087fe4ff */
[----:B------:R-:W-:Y:S01]  /*2080*/  UIADD3 UR8, UPT, UPT, UR8, 0x28400, URZ ;  /* 0x0002840008087890 */ /* 0x000fe2000fffe0ff */
[----:B------:R-:W-:Y:S01]  /*2090*/  UMOV UR28, 0x0 ;  /* 0x00000000001c7882 */ /* 0x000fe20000000000 */
[----:B------:R-:W-:Y:S01]  /*20a0*/  UMOV UR29, 0x10000000 ;  /* 0x10000000001d7882 */ /* 0x000fe20000000000 */
[----:B------:R-:W-:Y:S01]  /*20b0*/  UMOV UR19, UR35 ;  /* 0x0000002300137c82 */ /* 0x000fe20008000000 */
[----:B------:R-:W-:Y:S01]  /*20c0*/  UMOV UR20, UR36 ;  /* 0x0000002400147c82 */ /* 0x000fe20008000000 */
[----:B------:R-:W-:Y:S01]  /*20d0*/  UMOV UR12, UR36 ;  /* 0x00000024000c7c82 */ /* 0x000fe20008000000 */
[----:B------:R-:W-:Y:S01]  /*20e0*/  UMOV UR9, UR17 ;  /* 0x0000001100097c82 */ /* 0x000fe20008000000 */
[----:B------:R-:W-:Y:S01]  /*20f0*/  UMOV UR10, UR18 ;  /* 0x00000012000a7c82 */ /* 0x000fe20008000000 */
[----:B------:R4:W-:Y:S01]  /*2100*/  UTMALDG.3D.2CTA [UR16], [UR32], desc[UR28] ;  /* 0x00001c10200075b4 */ /* 0x0009e20008211000 */
[----:B------:R-:W-:Y:S01]  /*2110*/  UIADD3 UR23, UPT, UPT, UR23, 0x1, URZ ;  /* 0x0000000117177890 */ /* 0x000fe2000fffe0ff */
[----:B------:R-:W-:-:S03]  /*2120*/  UMOV UR27, UR13 ;  /* 0x0000000d001b7c82 */ /* 0x000fc60008000000 */
[----:B------:R-:W-:Y:S01]  /*2130*/  UISETP.NE.AND UP0, UPT, UR23, UR26, UPT ;  /* 0x0000001a1700728c */ /* 0x000fe2000bf05270 */
[----:B------:R4:W-:Y:S08]  /*2140*/  UTMALDG.3D.2CTA [UR8], [UR30], desc[UR28] ;  /* 0x00001c081e0075b4 */ /* 0x0009f00008211000 */
[----:B----4-:R-:W-:Y:S05]  /*2150*/  BRA.U UP0, `(.L_x_39) ;  /* 0xfffffffd00487547 */ /* 0x010fea000b83ffff */
.L_x_33:
[----:B-1----:R-:W-:Y:S01]  /*2160*/  LEA R2, R14, UR4, 0x3 ;  /* 0x000000040e027c11 */ /* 0x002fe2000f8e18ff */
[----:B------:R-:W-:Y:S01]  /*2170*/  NOP ;  /* 0x0000000000007918 */ /* 0x000fe20000000000 */
[----:B--2---:R-:W-:Y:S02]  /*2180*/  SHF.L.U32 R3, R12, 0x1f, RZ ;  /* 0x0000001f0c037819 */ /* 0x004fe400000006ff */
[----:B------:R-:W-:Y:S02]  /*2190*/  LEA R4, R14, UR4, 0x4 ;  /* 0x000000040e047c11 */ /* 0x000fe4000f8e20ff */
[----:B------:R-:W1:Y:S02]  /*21a0*/  SYNCS.PHASECHK.TRANS64.TRYWAIT P0, [R2+URZ+0x130], R3 ;  /* 0x00013003020075a7 */ /* 0x000e6400080011ff */
[----:B-1----:R-:W-:Y:S05]  /*21b0*/  @!P0 BRA `(.L_x_40) ;  /* 0x0000007000688947 */ /* 0x002fea0003800000 */
.L_x_139:
[----:B------:R-:W2:Y:S01]  /*21c0*/  LDS.128 R4, [R4+0x1c0] ;  /* 0x0001c00004047984 */ /* 0x000ea20000000c00 */
[----:B------:R-:W-:Y:S01]  /*21d0*/  ISETP.GE.AND P0, PT, R72, 0x1, PT ;  /* 0x000000014800780c */ /* 0x000fe20003f06270 */
[----:B-1----:R-:W-:Y:S01]  /*21e0*/  VIADD R2, R2, 0x140 ;  /* 0x0000014002027836 */ /* 0x002fe20000000000 */
[----:B------:R-:W-:Y:S01]  /*21f0*/  @!PT LDS RZ, [RZ] ;  /* 0x00000000fffff984 */ /* 0x000fe20000000800 */
[----:B------:R-:W-:Y:S01]  /*2200*/  @!PT LDS RZ, [RZ] ;  /* 0x00000000fffff984 */ /* 0x000fe20000000800 */
[----:B------:R-:W-:Y:S01]  /*2210*/  @!PT LDS RZ, [RZ] ;  /* 0x00000000fffff984 */ /* 0x000fe20000000800 */
[----:B------:R-:W-:Y:S01]  /*2220*/  @!PT LDS RZ, [RZ] ;  /* 0x00000000fffff984 */ /* 0x000fe20000000800 */
[----:B------:R1:W-:Y:S06]  /*2230*/  MEMBAR.ALL.CTA ;  /* 0x0000000000007992 */ /* 0x0003ec0000008000 */
[----:B-1----:R-:W1:Y:S01]  /*2240*/  FENCE.VIEW.ASYNC.S ;  /* 0x00000000000073c6 */ /* 0x002e620000000000 */
[----:B------:R-:W-:-:S04]  /*2250*/  PRMT R2, RZ, 0x654, R2 ;  /* 0x00000654ff027816 */ /* 0x000fc80000000002 */
[----:B-1----:R1:W-:Y:S01]  /*2260*/  SYNCS.ARRIVE.TRANS64.RED.A1T0 RZ, [R2+URZ], RZ ;  /* 0x000000ff02ff79a7 */ /* 0x0023e200081004ff */
[----:B--2---:R-:W-:-:S13]  /*2270*/  LOP3.LUT P2, RZ, R6, 0x1, RZ, 0xc0, !PT ;  /* 0x0000000106ff7812 */ /* 0x004fda000784c0ff */
[----:B------:R-:W-:Y:S01]  /*2280*/  @P2 SHF.R.U32.HI R3, RZ, 0x10, R5 ;  /* 0x00000010ff032819 */ /* 0x000fe20000011605 */
[----:B------:R-:W-:Y:S01]  /*2290*/  VOTEU.ANY UP0, P2 ;  /* 0x0000000000ff7886 */ /* 0x000fe20001000100 */
[----:B------:R-:W-:Y:S02]  /*22a0*/  @P2 MOV R13, R4 ;  /* 0x00000004000d2202 */ /* 0x000fe40000000f00 */
[----:B------:R-:W-:Y:S02]  /*22b0*/  @P2 R2UR.BROADCAST UR8, R3 ;  /* 0x00000000030822ca */ /* 0x000fe400008e0000 */
[----:B------:R-:W-:-:S11]  /*22c0*/  @P2 LOP3.LUT R11, R5, 0xffff, RZ, 0xc0, !PT ;  /* 0x0000ffff050b2812 */ /* 0x000fd600078ec0ff */
[----:B------:R-:W-:Y:S01]  /*22d0*/  @UP0 UMOV UR36, UR8 ;  /* 0x0000000800240c82 */ /* 0x000fe20008000000 */
[----:B-1----:R-:W-:Y:S05]  /*22e0*/  @!P0 BRA `(.L_x_41) ;  /* 0x0000000000b88947 */ /* 0x002fea0003800000 */
[----:B------:R-:W3:Y:S01]  /*22f0*/  LDC.64 R4, c[0x0][0xb18] ;  /* 0x0002c600ff047b82 */ /* 0x000ee20000000a00 */
[----:B------:R-:W-:-:S07]  /*2300*/  ISETP.NE.AND P3, PT, R72, 0x1, PT ;  /* 0x000000014800780c */ /* 0x000fce0003f65270 */
[----:B------:R-:W1:Y:S08]  /*2310*/  LDC.64 R6, c[0x0][0xb10] ;  /* 0x0002c400ff067b82 */ /* 0x000e700000000a00 */
[----:B------:R-:W2:Y:S08]  /*2320*/  LDC R18, c[0x0][0xb20] ;  /* 0x0002c800ff127b82 */ /* 0x000eb00000000800 */
[----:B------:R-:W4:Y:S01]  /*2330*/  LDC R20, c[0x0][0xb0c] ;  /* 0x0002c300ff147b82 */ /* 0x000f220000000800 */
[----:B---3--:R-:W-:Y:S01]  /*2340*/  IMAD.HI.U32 R19, R0, R5, RZ ;  /* 0x0000000500137227 */ /* 0x008fe200078e00ff */
[----:B------:R-:W-:-:S03]  /*2350*/  ISETP.NE.AND P0, PT, R4, 0x1, PT ;  /* 0x000000010400780c */ /* 0x000fc60003f05270 */
[----:B------:R-:W-:-:S03]  /*2360*/  IMAD.HI.U32 R5, R11, R5, RZ ;  /* 0x000000050b057227 */ /* 0x000fc600078e00ff */
[----:B------:R-:W3:Y:S01]  /*2370*/  LDC.64 R2, c[0x0][0xb28] ;  /* 0x0002ca00ff027b82 */ /* 0x000ee20000000a00 */
[----:B-1----:R-:W-:-:S04]  /*2380*/  IMAD.HI.U32 R22, R9, R6, RZ ;  /* 0x0000000609167227 */ /* 0x002fc800078e00ff */
[----:B------:R-:W-:Y:S01]  /*2390*/  IMAD.HI.U32 R24, R13, R6, RZ ;  /* 0x000000060d187227 */ /* 0x000fe200078e00ff */
[----:B------:R-:W-:Y:S02]  /*23a0*/  SHF.R.U32.HI R22, RZ, R7, R22 ;  /* 0x00000007ff167219 */ /* 0x000fe40000011616 */
[-C--:B--2---:R-:W-:Y:S02]  /*23b0*/  SHF.R.U32.HI R19, RZ, R18.reuse, R19 ;  /* 0x00000012ff137219 */ /* 0x084fe40000011613 */
[----:B------:R-:W-:Y:S02]  /*23c0*/  SHF.R.U32.HI R18, RZ, R18, R5 ;  /* 0x00000012ff127219 */ /* 0x000fe40000011605 */
[----:B------:R-:W-:Y:S02]  /*23d0*/  SEL R19, R0, R19, !P0 ;  /* 0x0000001300137207 */ /* 0x000fe40004000000 */
[----:B------:R-:W-:Y:S02]  /*23e0*/  SHF.R.U32.HI R24, RZ, R7, R24 ;  /* 0x00000007ff187219 */ /* 0x000fe40000011618 */
[----:B----4-:R-:W-:-:S02]  /*23f0*/  ISETP.NE.AND P1, PT, R20, 0x1, PT ;  /* 0x000000011400780c */ /* 0x010fc40003f25270 */
[----:B------:R-:W-:Y:S02]  /*2400*/  SEL R5, R11, R18, !P0 ;  /* 0x000000120b057207 */ /* 0x000fe40004000000 */
[----:B------:R-:W-:Y:S02]  /*2410*/  SEL R21, R9, R22, !P1 ;  /* 0x0000001609157207 */ /* 0x000fe40004800000 */
[----:B------:R-:W-:Y:S01]  /*2420*/  SEL R7, R13, R24, !P1 ;  /* 0x000000180d077207 */ /* 0x000fe20004800000 */
[----:B---3--:R-:W-:-:S04]  /*2430*/  IMAD.HI.U32 R22, R19, R2, RZ ;  /* 0x0000000213167227 */ /* 0x008fc800078e00ff */
[----:B------:R-:W-:Y:S01]  /*2440*/  IMAD.HI.U32 R6, R21, R2, RZ ;  /* 0x0000000215067227 */ /* 0x000fe200078e00ff */
[----:B------:R-:W-:-:S04]  /*2450*/  @P3 SHF.R.U32.HI R19, RZ, R3, R22 ;  /* 0x00000003ff133219 */ /* 0x000fc80000011616 */
        /* <DEDUP_REMOVED lines=8> */
[----:B------:R-:W-:-:S04]  /*24e0*/  @!P0 IMAD.HI.U32 R18, R7, R2, RZ ;  /* 0x0000000207128227 */ /* 0x000fc800078e00ff */
[----:B------:R-:W-:Y:S01]  /*24f0*/  IMAD.MOV R2, RZ, RZ, -R6 ;  /* 0x000000ffff027224 */ /* 0x000fe200078e0a06 */
[----:B------:R-:W-:-:S03]  /*2500*/  @!P0 SHF.R.U32.HI R18, RZ, R3, R18 ;  /* 0x00000003ff128219 */ /* 0x000fc60000011612 */
[----:B------:R-:W-:Y:S01]  /*2510*/  IMAD R2, R72, R2, R5 ;  /* 0x0000000248027224 */ /* 0x000fe200078e0205 */
[----:B------:R-:W-:Y:S02]  /*2520*/  @!P0 SEL R3, R7, R18, !P3 ;  /* 0x0000001207038207 */ /* 0x000fe40005800000 */
[----:B------:R-:W-:-:S03]  /*2530*/  IADD3 R18, PT, PT, -R5, RZ, RZ ;  /* 0x000000ff05127210 */ /* 0x000fc60007ffe1ff */
[--C-:B------:R-:W-:Y:S02]  /*2540*/  @!P0 IMAD.IADD R6, R6, 0x1, -R3.reuse ;  /* 0x0000000106068824 */ /* 0x100fe400078e0a03 */
[----:B------:R-:W-:Y:S01]  /*2550*/  @!P0 IMAD R3, R2, R21, R3 ;  /* 0x0000001502038224 */ /* 0x000fe200078e0203 */
[----:B------:R-:W-:Y:S01]  /*2560*/  IADD3 R2, PT, PT, -R7, RZ, RZ ;  /* 0x000000ff07027210 */ /* 0x000fe20007ffe1ff */
[----:B------:R-:W-:Y:S02]  /*2570*/  @!P0 IMAD R5, R72, R6, R7 ;  /* 0x0000000648058224 */ /* 0x000fe400078e0207 */
[----:B------:R-:W-:Y:S02]  /*2580*/  IMAD R11, R4, R18, R11 ;  /* 0x00000012040b7224 */ /* 0x000fe400078e020b */
[----:B------:R-:W-:Y:S02]  /*2590*/  @!P0 IMAD.MOV.U32 R7, RZ, RZ, R3 ;  /* 0x000000ffff078224 */ /* 0x000fe400078e0003 */
[----:B------:R-:W-:-:S02]  /*25a0*/  IMAD R2, R20, R2, R13 ;  /* 0x0000000214027224 */ /* 0x000fc400078e020d */
[----:B------:R-:W-:Y:S02]  /*25b0*/  IMAD R11, R5, R4, R11 ;  /* 0x00000004050b7224 */ /* 0x000fe400078e020b */
[----:B------:R-:W-:Y:S02]  /*25c0*/  IMAD R13, R7, R20, R2 ;  /* 0x00000014070d7224 */ /* 0x000fe400078e0202 */
.L_x_41:
[----:B------:R-:W1:Y:S02]  /*25d0*/  LDCU UR8, c[0x0][0xb30] ;  /* 0x00016600ff0877ac */ /* 0x000e640008000800 */
[----:B-1----:R-:W-:-:S09]  /*25e0*/  UISETP.NE.AND UP0, UPT, UR8, 0x1, UPT ;  /* 0x000000010800788c */ /* 0x002fd2000bf05270 */
[----:B------:R-:W-:Y:S05]  /*25f0*/  BRA.U UP0, `(.L_x_42) ;  /* 0x0000000100407547 */ /* 0x000fea000b800000 */
[----:B------:R-:W1:Y:S08]  /*2600*/  LDC.64 R4, c[0x0][0xb10] ;  /* 0x0002c400ff047b82 */ /* 0x000e700000000a00 */
[----:B------:R-:W2:Y:S08]  /*2610*/  LDC.64 R2, c[0x0][0xb18] ;  /* 0x0002c600ff027b82 */ /* 0x000eb00000000a00 */
[----:B------:R-:W4:Y:S08]  /*2620*/  LDC R6, c[0x0][0xb20] ;  /* 0x0002c800ff067b82 */ /* 0x000f300000000800 */
[----:B------:R-:W3:Y:S01]  /*2630*/  LDC R18, c[0x0][0xb0c] ;  /* 0x0002c300ff127b82 */ /* 0x000ee20000000800 */
[----:B-1----:R-:W-:-:S05]  /*2640*/  IMAD.HI.U32 R4, R13, R4, RZ ;  /* 0x000000040d047227 */ /* 0x002fca00078e00ff */
[----:B------:R-:W-:Y:S01]  /*2650*/  SHF.R.U32.HI R4, RZ, R5, R4 ;  /* 0x00000005ff047219 */ /* 0x000fe20000011604 */
[----:B--2---:R-:W-:Y:S01]  /*2660*/  IMAD.HI.U32 R3, R11, R3, RZ ;  /* 0x000000030b037227 */ /* 0x004fe200078e00ff */
[----:B------:R-:W-:-:S04]  /*2670*/  ISETP.NE.AND P0, PT, R2, 0x1, PT ;  /* 0x000000010200780c */ /* 0x000fc80003f05270 */
[----:B----4-:R-:W-:-:S04]  /*2680*/  SHF.R.U32.HI R6, RZ, R6, R3 ;  /* 0x00000006ff067219 */ /* 0x010fc80000011603 */
[----:B------:R-:W-:Y:S02]  /*2690*/  SEL R3, R11, R6, !P0 ;  /* 0x000000060b037207 */ /* 0x000fe40004000000 */
[----:B---3--:R-:W-:-:S04]  /*26a0*/  ISETP.NE.AND P1, PT, R18, 0x1, PT ;  /* 0x000000011200780c */ /* 0x008fc80003f25270 */
[----:B------:R-:W-:-:S05]  /*26b0*/  SEL R4, R13, R4, !P1 ;  /* 0x000000040d047207 */ /* 0x000fca0004800000 */
[----:B------:R-:W-:Y:S02]  /*26c0*/  IMAD.IADD R5, R3, 0x1, -R4 ;  /* 0x0000000103057824 */ /* 0x000fe400078e0a04 */
[----:B------:R-:W-:Y:S02]  /*26d0*/  IMAD.IADD R3, R4, 0x1, -R3 ;  /* 0x0000000104037824 */ /* 0x000fe400078e0a03 */
[----:B------:R-:W-:Y:S02]  /*26e0*/  IMAD R13, R5, R18, R13 ;  /* 0x00000012050d7224 */ /* 0x000fe400078e020d */
[----:B------:R-:W-:-:S07]  /*26f0*/  IMAD R11, R3, R2, R11 ;  /* 0x00000002030b7224 */ /* 0x000fce00078e020b */
.L_x_42:
[----:B------:R-:W-:Y:S01]  /*2700*/  VIADD R14, R14, 0x1 ;  /* 0x000000010e0e7836 */ /* 0x000fe20000000000 */
[----:B------:R-:W-:Y:S01]  /*2710*/  PLOP3.LUT P1, PT, PT, PT, PT, 0x80, 0x8 ;  /* 0x000000000008781c */ /* 0x000fe20003f2f070 */
[----:B------:R-:W-:Y:S02]  /*2720*/  IMAD.IADD R21, R13, 0x1, R154 ;  /* 0x000000010d157824 */ /* 0x000fe400078e029a */
[----:B------:R-:W-:Y:S01]  /*2730*/  IMAD.IADD R20, R11, 0x1, R152 ;  /* 0x000000010b147824 */ /* 0x000fe200078e0298 */
[----:B------:R-:W-:-:S04]  /*2740*/  ISETP.NE.AND P0, PT, R14, 0x2, PT ;  /* 0x000000020e00780c */ /* 0x000fc80003f05270 */
[----:B------:R-:W-:Y:S02]  /*2750*/  SEL R3, RZ, 0x1, P0 ;  /* 0x00000001ff037807 */ /* 0x000fe40000000000 */
[----:B------:R-:W-:Y:S02]  /*2760*/  SEL R14, R14, RZ, P0 ;  /* 0x000000ff0e0e7207 */ /* 0x000fe40000000000 */
[----:B------:R-:W-:Y:S01]  /*2770*/  LOP3.LUT R12, R12, R3, RZ, 0x3c, !PT ;  /* 0x000000030c0c7212 */ /* 0x000fe200078e3cff */
[----:B------:R-:W-:Y:S06]  /*2780*/  @P2 BRA `(.L_x_43) ;  /* 0xfffffff000582947 */ /* 0x000fec000383ffff */
[----:B------:R-:W-:Y:S01]  /*2790*/  UIADD3 UR4, UPT, UPT, UR4, 0x80, URZ ;  /* 0x0000008004047890 */ /* 0x000fe2000fffe0ff */
[----:B------:R-:W-:-:S03]  /*27a0*/  SHF.L.U32 R3, R15, 0x1f, RZ ;  /* 0x0000001f0f037819 */ /* 0x000fc600000006ff */
[----:B------:R-:W-:-:S09]  /*27b0*/  ULEA UR5, UR13, UR4, 0x3 ;  /* 0x000000040d057291 */ /* 0x000fd2000f8e18ff */
[----:B------:R-:W1:Y:S02]  /*27c0*/  SYNCS.PHASECHK.TRANS64.TRYWAIT P0, [UR5], R3 ;  /* 0x00000003ff0075a7 */ /* 0x000e640008001105 */
[----:B-1----:R-:W-:Y:S05]  /*27d0*/  @!P0 BRA `(.L_x_44) ;  /* 0x0000006800f48947 */ /* 0x002fea0003800000 */
.L_x_141:
[----:B------:R-:W-:-:S04]  /*27e0*/  UIADD3 UR6, UPT, UPT, UR13, 0x1, URZ ;  /* 0x000000010d067890 */ /* 0x000fc8000fffe0ff */
[----:B------:R-:W-:-:S04]  /*27f0*/  UISETP.NE.AND UP0, UPT, UR6, 0x10, UPT ;  /* 0x000000100600788c */ /* 0x000fc8000bf05270 */
[----:B------:R-:W-:Y:S02]  /*2800*/  USEL UR7, URZ, 0x1, UP0 ;  /* 0x00000001ff077887 */ /* 0x000fe40008000000 */
[----:B------:R-:W-:-:S04]  /*2810*/  USEL UR6, UR6, URZ, UP0 ;  /* 0x000000ff06067287 */ /* 0x000fc80008000000 */
[----:B------:R-:W-:Y:S01]  /*2820*/  ULEA UR5, UR6, UR4, 0x3 ;  /* 0x0000000406057291 */ /* 0x000fe2000f8e18ff */
[----:B------:R-:W-:-:S04]  /*2830*/  LOP3.LUT R2, R15, UR7, RZ, 0x3c, !PT ;  /* 0x000000070f027c12 */ /* 0x000fc8000f8e3cff */
[----:B-1----:R-:W-:-:S04]  /*2840*/  SHF.L.U32 R3, R2, 0x1f, RZ ;  /* 0x0000001f02037819 */ /* 0x002fc800000006ff */
[----:B------:R-:W1:Y:S02]  /*2850*/  SYNCS.PHASECHK.TRANS64.TRYWAIT P0, [UR5], R3 ;  /* 0x00000003ff0075a7 */ /* 0x000e640008001105 */
[----:B-1----:R-:W-:Y:S05]  /*2860*/  @!P0 BRA `(.L_x_45) ;  /* 0x0000006800e88947 */ /* 0x002fea0003800000 */
.L_x_143:
        /* <DEDUP_REMOVED lines=9> */
.L_x_145:
        /* <DEDUP_REMOVED lines=9> */
.L_x_147:
        /* <DEDUP_REMOVED lines=9> */
.L_x_149:
        /* <DEDUP_REMOVED lines=9> */
.L_x_151:
        /* <DEDUP_REMOVED lines=9> */
.L_x_153:
        /* <DEDUP_REMOVED lines=9> */
.L_x_155:
        /* <DEDUP_REMOVED lines=9> */
.L_x_157:
        /* <DEDUP_REMOVED lines=9> */
.L_x_159:
        /* <DEDUP_REMOVED lines=9> */
.L_x_161:
        /* <DEDUP_REMOVED lines=9> */
.L_x_163:
        /* <DEDUP_REMOVED lines=9> */
.L_x_165:
        /* <DEDUP_REMOVED lines=9> */
.L_x_167:
        /* <DEDUP_REMOVED lines=9> */
.L_x_169:
[----:B------:R-:W-:-:S04]  /*2fc0*/  UIADD3 UR6, UPT, UPT, UR6, 0x1, URZ ;  /* 0x0000000106067890 */ /* 0x000fc8000fffe0ff */
[----:B------:R-:W-:-:S04]  /*2fd0*/  UISETP.NE.AND UP0, UPT, UR6, 0x10, UPT ;  /* 0x000000100600788c */ /* 0x000fc8000bf05270 */
[----:B------:R-:W-:Y:S02]  /*2fe0*/  USEL UR5, URZ, 0x1, UP0 ;  /* 0x00000001ff057887 */ /* 0x000fe40008000000 */
[----:B------:R-:W-:-:S04]  /*2ff0*/  USEL UR6, UR6, URZ, UP0 ;  /* 0x000000ff06067287 */ /* 0x000fc80008000000 */
[----:B------:R-:W-:Y:S01]  /*3000*/  ULEA UR6, UR6, UR4, 0x3 ;  /* 0x0000000406067291 */ /* 0x000fe2000f8e18ff */
[----:B-1----:R-:W-:-:S04]  /*3010*/  LOP3.LUT R3, R2, UR5, RZ, 0x3c, !PT ;  /* 0x0000000502037c12 */ /* 0x002fc8000f8e3cff */
[----:B------:R-:W-:Y:S01]  /*3020*/  SHF.L.U32 R3, R3, 0x1f, RZ ;  /* 0x0000001f03037819 */ /* 0x000fe200000006ff */
[----:B---3--:R-:W-:-:S07]  /*3030*/  IMAD.U32 R0, RZ, RZ, UR6 ;  /* 0x00000006ff007e24 */ /* 0x008fce000f8e00ff */
.L_x_59:
[----:B-1----:R1:W2:Y:S02]  /*3040*/  SYNCS.PHASECHK.TRANS64.TRYWAIT P0, [R0+URZ], R3 ;  /* 0x00000003000075a7 */ /* 0x0022a400080011ff */
[----:B--2---:R-:W-:Y:S05]  /*3050*/  @!P0 NANOSLEEP.SYNCS 0x989680 ;  /* 0x009896800000895d */ /* 0x004fea0003900000 */
[----:B------:R-:W2:Y:S02]  /*3060*/  @!P0 SYNCS.PHASECHK.TRANS64 P0, [R0+URZ], R3 ;  /* 0x00000003000085a7 */ /* 0x000ea400080010ff */
[----:B--2---:R-:W-:Y:S05]  /*3070*/  @P0 EXIT ;  /* 0x000000000000094d */ /* 0x004fea0003800000 */
[----:B------:R-:W-:Y:S05]  /*3080*/  BRA `(.L_x_59) ;  /* 0xfffffffc00ec7947 */ /* 0x000fea000383ffff */
.L_x_23:
[----:B------:R-:W-:-:S04]  /*3090*/  UISETP.NE.AND UP1, UPT, UR37, URZ, UPT ;  /* 0x000000ff2500728c */ /* 0x000fc8000bf25270 */
[----:B------:R-:W-:-:S09]  /*30a0*/  UISETP.NE.OR UP1, UPT, UR10, 0x1, UP1 ;  /* 0x000000010a00788c */ /* 0x000fd20008f25670 */
[----:B------:R-:W-:Y:S05]  /*30b0*/  BRA.U UP1, `(.L_x_60) ;  /* 0x00000005014c7547 */ /* 0x000fea000b800000 */
[----:B------:R-:W-:Y:S01]  /*30c0*/  HFMA2 R11, -RZ, RZ, 0, 0 ;  /* 0x00000000ff0b7431 */ /* 0x000fe200000001ff */
[----:B------:R-:W-:Y:S01]  /*30d0*/  ISETP.GE.U32.AND P2, PT, R10, 0x2, PT ;  /* 0x000000020a00780c */ /* 0x000fe20003f46070 */
[----:B------:R-:W-:Y:S01]  /*30e0*/  IMAD.MOV.U32 R12, RZ, RZ, 0x1 ;  /* 0x00000001ff0c7424 */ /* 0x000fe200078e00ff */
[----:B------:R-:W-:Y:S01]  /*30f0*/  CS2R R8, SRZ ;  /* 0x0000000000087805 */ /* 0x000fe2000001ff00 */
[----:B------:R-:W-:Y:S01]  /*3100*/  IMAD.MOV.U32 R3, RZ, RZ, RZ ;  /* 0x000000ffff037224 */ /* 0x000fe200078e00ff */
[----:B------:R-:W-:Y:S01]  /*3110*/  UMOV UR4, 0x400 ;  /* 0x0000040000047882 */ /* 0x000fe20000000000 */
[----:B------:R-:W-:Y:S01]  /*3120*/  UMOV UR6, URZ ;  /* 0x000000ff00067c82 */ /* 0x000fe20008000000 */
[----:B------:R-:W-:-:S12]  /*3130*/  ULEA UR37, UR37, UR4, 0x18 ;  /* 0x0000000425257291 */ /* 0x000fd8000f8ec0ff */
.L_x_64:
[----:B------:R-:W-:Y:S02]  /*3140*/  LEA R0, R3, UR37, 0x3 ;  /* 0x0000002503007c11 */ /* 0x000fe4000f8e18ff */
[----:B------:R-:W-:-:S03]  /*3150*/  SHF.L.U32 R5, R8, 0x1f, RZ ;  /* 0x0000001f08057819 */ /* 0x000fc600000006ff */
[----:B------:R-:W-:Y:S01]  /*3160*/  VIADD R4, R0, 0x1a0 ;  /* 0x000001a000047836 */ /* 0x000fe20000000000 */
[----:B------:R-:W1:Y:S02]  /*3170*/  SYNCS.PHASECHK.TRANS64.TRYWAIT P0, [R0+URZ+0x190], R5 ;  /* 0x00019005000075a7 */ /* 0x000e6400080011ff */
[----:B-1----:R-:W-:Y:S05]  /*3180*/  @!P0 BRA `(.L_x_61) ;  /* 0x0000006400f08947 */ /* 0x002fea0003800000 */
.L_x_170:
[----:B------:R-:W-:Y:S01]  /*3190*/  ULEA UR5, UR6, UR37, 0x3 ;  /* 0x0000002506057291 */ /* 0x000fe2000f8e18ff */
[----:B------:R-:W-:Y:S01]  /*31a0*/  PRMT R4, RZ, 0x654, R4 ;  /* 0x00000654ff047816 */ /* 0x000fe20000000004 */
[----:B-1----:R-:W-:Y:S01]  /*31b0*/  @!P2 IMAD.MOV.U32 R5, RZ, RZ, 0x10 ;  /* 0x00000010ff05a424 */ /* 0x002fe200078e00ff */
[----:B------:R-:W-:Y:S01]  /*31c0*/  SHF.L.U32 R7, R12, 0x1f, RZ ;  /* 0x0000001f0c077819 */ /* 0x000fe200000006ff */
[----:B------:R-:W-:Y:S01]  /*31d0*/  UIADD3 UR4, UPT, UPT, UR5, 0x130, URZ ;  /* 0x0000013005047890 */ /* 0x000fe2000fffe0ff */
[----:B------:R1:W-:Y:S05]  /*31e0*/  SYNCS.ARRIVE.TRANS64.RED.A1T0 RZ, [R4+URZ], RZ ;  /* 0x000000ff04ff79a7 */ /* 0x0003ea00081004ff */
[----:B------:R-:W-:Y:S01]  /*31f0*/  IMAD.U32 R13, RZ, RZ, UR4 ;  /* 0x00000004ff0d7e24 */ /* 0x000fe2000f8e00ff */
[----:B------:R-:W2:Y:S04]  /*3200*/  SYNCS.PHASECHK.TRANS64.TRYWAIT P0, [UR5+0x140], R7 ;  /* 0x00014007ff0075a7 */ /* 0x000ea80008001105 */
[----:B------:R-:W-:Y:S01]  /*3210*/  PRMT R13, R10, 0x654, R13 ;  /* 0x000006540a0d7816 */ /* 0x000fe2000000000d */
[----:B-12---:R-:W-:Y:S06]  /*3220*/  @!P0 BRA `(.L_x_62) ;  /* 0x0000006400dc8947 */ /* 0x006fec0003800000 */
.L_x_172:
[----:B------:R-:W-:Y:S01]  /*3230*/  ULEA UR4, UR6, UR37, 0x4 ;  /* 0x0000002506047291 */ /* 0x000fe2000f8e20ff */
[----:B------:R-:W-:Y:S01]  /*3240*/  SEL R2, R13, R2, !P2 ;  /* 0x000000020d027207 */ /* 0x000fe20005000000 */
[----:B------:R-:W-:Y:S01]  /*3250*/  UIADD3 UR5, UPT, UPT, UR5, 0x130, URZ ;  /* 0x0000013005057890 */ /* 0x000fe2000fffe0ff */
[----:B-1----:R-:W-:Y:S01]  /*3260*/  LEA R0, R11, UR37, 0x3 ;  /* 0x000000250b007c11 */ /* 0x002fe2000f8e18ff */
[----:B------:R-:W-:Y:S01]  /*3270*/  UIADD3 UR4, UPT, UPT, UR4, 0x1c0, URZ ;  /* 0x000001c004047890 */ /* 0x000fe2000fffe0ff */
[----:B------:R1:W-:Y:S01]  /*3280*/  @!P2 SYNCS.ARRIVE.TRANS64.RED RZ, [R2+URZ], R5 ;  /* 0x0000000502ffa9a7 */ /* 0x0003e200080004ff */
[----:B------:R-:W-:Y:S01]  /*3290*/  UIADD3 UR6, UPT, UPT, UR6, 0x1, URZ ;  /* 0x0000000106067890 */ /* 0x000fe2000fffe0ff */
[----:B------:R-:W-:-:S03]  /*32a0*/  VIADD R3, R3, 0x1 ;  /* 0x0000000103037836 */ /* 0x000fc60000000000 */
[----:B------:R-:W-:Y:S02]  /*32b0*/  UISETP.NE.AND UP0, UPT, UR6, 0x2, UPT ;  /* 0x000000020600788c */ /* 0x000fe4000bf05270 */
[----:B------:R-:W-:Y:S01]  /*32c0*/  ISETP.NE.AND P0, PT, R3, 0x2, PT ;  /* 0x000000020300780c */ /* 0x000fe20003f05270 */
[----:B------:R-:W-:Y:S06]  /*32d0*/  UGETNEXTWORKID.BROADCAST [UR4], [UR5] ;  /* 0x00000000040073ca */ /* 0x000fec0008000100 */
[----:B------:R-:W-:Y:S02]  /*32e0*/  USEL UR4, URZ, 0x1, UP0 ;  /* 0x00000001ff047887 */ /* 0x000fe40008000000 */
[----:B------:R-:W-:-:S04]  /*32f0*/  USEL UR6, UR6, URZ, UP0 ;  /* 0x000000ff06067287 */ /* 0x000fc80008000000 */
[----:B------:R-:W-:Y:S02]  /*3300*/  LOP3.LUT R12, R12, UR4, RZ, 0x3c, !PT ;  /* 0x000000040c0c7c12 */ /* 0x000fe4000f8e3cff */
[----:B-1----:R-:W-:-:S04]  /*3310*/  SHF.L.U32 R5, R9, 0x1f, RZ ;  /* 0x0000001f09057819 */ /* 0x002fc800000006ff */
[----:B------:R-:W1:Y:S02]  /*3320*/  SYNCS.PHASECHK.TRANS64.TRYWAIT P1, [R0+URZ+0x130], R5 ;  /* 0x00013005000075a7 */ /* 0x000e6400080211ff */
[----:B-1----:R-:W-:Y:S05]  /*3330*/  @!P1 BRA `(.L_x_63) ;  /* 0x0000006400b09947 */ /* 0x002fea0003800000 */
.L_x_173:
[----:B------:R-:W-:Y:S01]  /*3340*/  LEA R4, R11, UR37, 0x4 ;  /* 0x000000250b047c11 */ /* 0x000fe2000f8e20ff */
[----:B-1----:R-:W-:Y:S01]  /*3350*/  VIADD R0, R0, 0x140 ;  /* 0x0000014000007836 */ /* 0x002fe20000000000 */
[----:B------:R-:W-:Y:S01]  /*3360*/  SEL R3, R3, RZ, P0 ;  /* 0x000000ff03037207 */ /* 0x000fe20000000000 */
[----:B------:R-:W-:-:S03]  /*3370*/  VIADD R11, R11, 0x1 ;  /* 0x000000010b0b7836 */ /* 0x000fc60000000000 */
[----:B------:R-:W1:Y:S01]  /*3380*/  LDS.128 R4, [R4+0x1c0] ;  /* 0x0001c00004047984 */ /* 0x000e620000000c00 */
[----:B------:R-:W-:Y:S02]  /*3390*/  PRMT R0, RZ, 0x654, R0 ;  /* 0x00000654ff007816 */ /* 0x000fe40000000000 */
[C---:B------:R-:W-:Y:S01]  /*33a0*/  ISETP.NE.AND P1, PT, R11.reuse, 0x2, PT ;  /* 0x000000020b00780c */ /* 0x040fe20003f25270 */
[----:B------:R-:W-:Y:S01]  /*33b0*/  @!PT LDS RZ, [RZ] ;  /* 0x00000000fffff984 */ /* 0x000fe20000000800 */
[----:B------:R-:W-:Y:S01]  /*33c0*/  @!PT LDS RZ, [RZ] ;  /* 0x00000000fffff984 */ /* 0x000fe20000000800 */
[----:B------:R-:W-:Y:S01]  /*33d0*/  @!PT LDS RZ, [RZ] ;  /* 0x00000000fffff984 */ /* 0x000fe20000000800 */
[----:B------:R-:W-:Y:S01]  /*33e0*/  @!PT LDS RZ, [RZ] ;  /* 0x00000000fffff984 */ /* 0x000fe20000000800 */
[----:B------:R2:W-:Y:S06]  /*33f0*/  MEMBAR.ALL.CTA ;  /* 0x0000000000007992 */ /* 0x0005ec0000008000 */
[----:B--2---:R-:W2:Y:S01]  /*3400*/  FENCE.VIEW.ASYNC.S ;  /* 0x00000000000073c6 */ /* 0x004ea20000000000 */
[----:B------:R-:W-:Y:S01]  /*3410*/  SEL R11, R11, RZ, P1 ;  /* 0x000000ff0b0b7207 */ /* 0x000fe20000800000 */
[----:B--2---:R2:W-:Y:S01]  /*3420*/  SYNCS.ARRIVE.TRANS64.RED.A1T0 RZ, [R0+URZ], RZ ;  /* 0x000000ff00ff79a7 */ /* 0x0045e200081004ff */
[----:B-1----:R-:W-:-:S02]  /*3430*/  LOP3.LUT P3, RZ, R6, 0x1, RZ, 0xc0, !PT ;  /* 0x0000000106ff7812 */ /* 0x002fc4000786c0ff */
[----:B------:R-:W-:-:S04]  /*3440*/  SEL R5, RZ, 0x1, P0 ;  /* 0x00000001ff057807 */ /* 0x000fc80000000000 */
[----:B------:R-:W-:Y:S02]  /*3450*/  LOP3.LUT R8, R8, R5, RZ, 0x3c, !PT ;  /* 0x0000000508087212 */ /* 0x000fe400078e3cff */
[----:B--2---:R-:W-:-:S04]  /*3460*/  SEL R0, RZ, 0x1, P1 ;  /* 0x00000001ff007807 */ /* 0x004fc80000800000 */
[----:B------:R-:W-:Y:S01]  /*3470*/  LOP3.LUT R9, R9, R0, RZ, 0x3c, !PT ;  /* 0x0000000009097212 */ /* 0x000fe200078e3cff */
[----:B------:R-:W-:Y:S06]  /*3480*/  @P3 BRA `(.L_x_64) ;  /* 0xfffffffc002c3947 */ /* 0x000fec000383ffff */
[----:B------:R-:W-:Y:S01]  /*3490*/  ULEA UR5, UR6, UR37, 0x3 ;  /* 0x0000002506057291 */ /* 0x000fe2000f8e18ff */
[----:B------:R-:W-:-:S08]  /*34a0*/  SHF.L.U32 R3, R12, 0x1f, RZ ;  /* 0x0000001f0c037819 */ /* 0x000fd000000006ff */
[----:B------:R-:W1:Y:S02]  /*34b0*/  SYNCS.PHASECHK.TRANS64 P0, [UR5+0x140], R3 ;  /* 0x00014003ff0075a7 */ /* 0x000e640008001005 */
[----:B-1----:R-:W-:Y:S05]  /*34c0*/  @P0 BRA `(.L_x_65) ;  /* 0x0000000000080947 */ /* 0x002fea0003800000 */
[----:B------:R-:W1:Y:S02]  /*34d0*/  SYNCS.PHASECHK.TRANS64.TRYWAIT P0, [UR5+0x140], R3 ;  /* 0x00014003ff0075a7 */ /* 0x000e640008001105 */
[----:B-1----:R-:W-:Y:S05]  /*34e0*/  @!P0 BRA `(.L_x_66) ;  /* 0x0000006400588947 */ /* 0x002fea0003800000 */
.L_x_65:
[----:B------:R-:W-:-:S04]  /*34f0*/  UIADD3 UR4, UPT, UPT, UR6, 0x1, URZ ;  /* 0x0000000106047890 */ /* 0x000fc8000fffe0ff */
[----:B------:R-:W-:-:S04]  /*3500*/  UISETP.NE.AND UP0, UPT, UR4, 0x2, UPT ;  /* 0x000000020400788c */ /* 0x000fc8000bf05270 */
[----:B------:R-:W-:Y:S02]  /*3510*/  USEL UR7, URZ, 0x1, UP0 ;  /* 0x00000001ff077887 */ /* 0x000fe40008000000 */
[----:B------:R-:W-:-:S04]  /*3520*/  USEL UR4, UR4, URZ, UP0 ;  /* 0x000000ff04047287 */ /* 0x000fc80008000000 */
[----:B------:R-:W-:Y:S01]  /*3530*/  ULEA UR4, UR4, UR37, 0x3 ;  /* 0x0000002504047291 */ /* 0x000fe2000f8e18ff */
[----:B-1----:R-:W-:-:S04]  /*3540*/  LOP3.LUT R3, R12, UR7, RZ, 0x3c, !PT ;  /* 0x000000070c037c12 */ /* 0x002fc8000f8e3cff */
[----:B------:R-:W-:-:S04]  /*3550*/  SHF.L.U32 R0, R3, 0x1f, RZ ;  /* 0x0000001f03007819 */ /* 0x000fc800000006ff */
[----:B------:R-:W1:Y:S02]  /*3560*/  SYNCS.PHASECHK.TRANS64 P0, [UR4+0x140], R0 ;  /* 0x00014000ff0075a7 */ /* 0x000e640008001004 */
[----:B-1----:R-:W-:Y:S05]  /*3570*/  @P0 EXIT ;  /* 0x000000000000094d */ /* 0x002fea0003800000 */
[----:B------:R-:W-:Y:S02]  /*3580*/  SHF.L.U32 R3, R3, 0x1f, RZ ;  /* 0x0000001f03037819 */ /* 0x000fe400000006ff */
[----:B------:R-:W-:-:S07]  /*3590*/  MOV R0, UR4 ;  /* 0x0000000400007c02 */ /* 0x000fce0008000f00 */
.L_x_67:
[----:B-1----:R1:W2:Y:S02]  /*35a0*/  SYNCS.PHASECHK.TRANS64.TRYWAIT P0, [R0+URZ+0x140], R3 ;  /* 0x00014003000075a7 */ /* 0x0022a400080011ff */
[----:B--2---:R-:W-:Y:S05]  /*35b0*/  @!P0 NANOSLEEP.SYNCS 0x989680 ;  /* 0x009896800000895d */ /* 0x004fea0003900000 */
[----:B------:R-:W2:Y:S02]  /*35c0*/  @!P0 SYNCS.PHASECHK.TRANS64 P0, [R0+URZ+0x140], R3 ;  /* 0x00014003000085a7 */ /* 0x000ea400080010ff */
[----:B--2---:R-:W-:Y:S05]  /*35d0*/  @P0 EXIT ;  /* 0x000000000000094d */ /* 0x004fea0003800000 */
[----:B------:R-:W-:Y:S05]  /*35e0*/  BRA `(.L_x_67) ;  /* 0xfffffffc00ec7947 */ /* 0x000fea000383ffff */
.L_x_60:
[----:B------:R-:W-:Y:S05]  /*35f0*/  BRA.U UP4, `(.L_x_68) ;  /* 0x0000001104a07547 */ /* 0x000fea000b800000 */
[----:B------:R-:W-:Y:S01]  /*3600*/  UMOV UR6, 0x40 ;  /* 0x0000004000067882 */ /* 0x000fe20000000000 */
[----:B------:R-:W-:Y:S01]  /*3610*/  NOP ;  /* 0x0000000000007918 */ /* 0x000fe20000000000 */
[----:B------:R-:W-:Y:S01]  /*3620*/  ULEA UR6, UR37, UR6, 0x18 ;  /* 0x0000000625067291 */ /* 0x000fe2000f8ec0ff */
[----:B------:R-:W-:Y:S02]  /*3630*/  UMOV UR7, 0x400 ;  /* 0x0000040000077882 */ /* 0x000fe40000000000 */
[----:B------:R-:W-:-:S06]  /*3640*/  ULEA UR37, UR37, UR7, 0x18 ;  /* 0x0000000725257291 */ /* 0x000fcc000f8ec0ff */
[----:B------:R-:W1:Y:S02]  /*3650*/  LDS.U8 R2, [UR6+0x1c] ;  /* 0x00001c06ff027984 */ /* 0x000e640008000000 */
[----:B-1----:R-:W-:-:S13]  /*3660*/  ISETP.NE.AND P0, PT, R2, RZ, PT ;  /* 0x000000ff0200720c */ /* 0x002fda0003f05270 */
[----:B------:R-:W-:Y:S05]  /*3670*/  @P0 BRA `(.L_x_69) ;  /* 0x0000000400080947 */ /* 0x000fea0003800000 */
[----:B------:R-:W-:Y:S02]  /*3680*/  UISETP.NE.U32.AND UP0, UPT, UR5, 0x1, UPT ;  /* 0x000000010500788c */ /* 0x000fe4000bf05070 */
[----:B------:R-:W-:-:S07]  /*3690*/  UIADD3 UR8, UPT, UPT, UR6, 0x8, URZ ;  /* 0x0000000806087890 */ /* 0x000fce000fffe0ff */
[----:B------:R-:W-:Y:S05]  /*36a0*/  BRA.U !UP0, `(.L_x_70) ;  /* 0x00000001089c7547 */ /* 0x000fea000b800000 */
[----:B------:R-:W-:Y:S01]  /*36b0*/  ELECT P0, URZ, PT ;  /* 0x0000000000ff782f */ /* 0x000fe20003800000 */
[----:B------:R-:W-:-:S12]  /*36c0*/  BSSY B0, `(.L_x_70) ;  /* 0x0000025000007945 */ /* 0x000fd80003800000 */
[----:B------:R-:W-:Y:S05]  /*36d0*/  @!P0 BRA `(.L_x_71) ;  /* 0x00000000008c8947 */ /* 0x000fea0003800000 */
[----:B------:R-:W-:-:S05]  /*36e0*/  UMOV UR7, 0x10 ;  /* 0x0000001000077882 */ /* 0x000fca0000000000 */
[----:B------:R-:W-:Y:S04]  /*36f0*/  DEPBAR.LE SB1, 0x36 ;  /* 0x00009d800000791a */ /* 0x000fe80000000000 */
[----:B------:R-:W1:Y:S02]  /*3700*/  UTCATOMSWS.2CTA.FIND_AND_SET.ALIGN UP1, UR7, UR7 ;  /* 0x00000007000775e3 */ /* 0x000e640008220800 */
[----:B-1----:R-:W-:Y:S01]  /*3710*/  MOV R11, UR7 ;  /* 0x00000007000b7c02 */ /* 0x002fe20008000f00 */
[----:B------:R-:W-:Y:S06]  /*3720*/  BRA.U UP1, `(.L_x_72) ;  /* 0x0000000101187547 */ /* 0x000fec000b800000 */
.L_x_73:
[----:B------:R-:W-:Y:S05]  /*3730*/  NANOSLEEP 0x64 ;  /* 0x000000640000795d */ /* 0x000fea0003800000 */
[----:B------:R-:W-:-:S05]  /*3740*/  UMOV UR7, 0x10 ;  /* 0x0000001000077882 */ /* 0x000fca0000000000 */
[----:B------:R-:W-:Y:S04]  /*3750*/  DEPBAR.LE SB1, 0x36 ;  /* 0x00009d800000791a */ /* 0x000fe80000000000 */
[----:B------:R-:W1:Y:S02]  /*3760*/  UTCATOMSWS.2CTA.FIND_AND_SET.ALIGN UP1, UR7, UR7 ;  /* 0x00000007000775e3 */ /* 0x000e640008220800 */
[----:B-1----:R-:W-:Y:S01]  /*3770*/  MOV R11, UR7 ;  /* 0x00000007000b7c02 */ /* 0x002fe20008000f00 */
[----:B------:R-:W-:Y:S05]  /*3780*/  BRA.U !UP1, `(.L_x_73) ;  /* 0xfffffffd09e87547 */ /* 0x000fea000b83ffff */
.L_x_72:
[----:B------:R-:W1:Y:S01]  /*3790*/  LDS R5, [UR6+0x10] ;  /* 0x00001006ff057984 */ /* 0x000e620008000800 */
[----:B------:R-:W-:Y:S01]  /*37a0*/  IMAD.U32 R3, RZ, RZ, UR37 ;  /* 0x00000025ff037e24 */ /* 0x000fe2000f8e00ff */
[----:B------:R-:W-:-:S03]  /*37b0*/  MOV R2, UR4 ;  /* 0x0000000400027c02 */ /* 0x000fc60008000f00 */
[----:B------:R-:W-:Y:S01]  /*37c0*/  VIADD R3, R3, 0x1e0 ;  /* 0x000001e003037836 */ /* 0x000fe20000000000 */
[----:B-1----:R-:W-:-:S04]  /*37d0*/  SHF.L.U32 R5, R5, 0x1f, RZ ;  /* 0x0000001f05057819 */ /* 0x002fc800000006ff */
[----:B------:R-:W1:Y:S02]  /*37e0*/  SYNCS.PHASECHK.TRANS64.TRYWAIT P0, [UR6+0x8], R5 ;  /* 0x00000805ff0075a7 */ /* 0x000e640008001106 */
[----:B-1----:R-:W-:Y:S05]  /*37f0*/  @P0 BRA `(.L_x_74) ;  /* 0x0000000000080947 */ /* 0x002fea0003800000 */
[----:B------:R-:W1:Y:S02]  /*3800*/  SYNCS.PHASECHK.TRANS64.TRYWAIT P0, [UR6+0x8], R5 ;  /* 0x00000805ff0075a7 */ /* 0x000e640008001106 */
[----:B-1----:R-:W-:Y:S05]  /*3810*/  @!P0 BRA `(.L_x_75) ;  /* 0x0000006000a48947 */ /* 0x002fea0003800000 */
.L_x_74:
[----:B-1----:R-:W-:Y:S01]  /*3820*/  HFMA2 R4, -RZ, RZ, 0, 5.9604644775390625e-08 ;  /* 0x00000001ff047431 */ /* 0x002fe200000001ff */
[----:B------:R-:W-:Y:S01]  /*3830*/  UPRMT UR7, UR4, 0x654, UR8 ;  /* 0x0000065404077896 */ /* 0x000fe20008000008 */
[----:B------:R-:W-:Y:S01]  /*3840*/  IMAD.MOV.U32 R6, RZ, RZ, 0xffff ;  /* 0x0000ffffff067424 */ /* 0x000fe200078e00ff */
[----:B------:R-:W-:Y:S01]  /*3850*/  PRMT R2, R2, 0x654, R3 ;  /* 0x0000065402027816 */ /* 0x000fe20000000003 */
[----:B------:R-:W-:Y:S02]  /*3860*/  IMAD.MOV.U32 R5, RZ, RZ, 0x4 ;  /* 0x00000004ff057424 */ /* 0x000fe400078e00ff */
[----:B------:R-:W-:Y:S01]  /*3870*/  IMAD.SHL.U32 R9, R11, 0x20, RZ ;  /* 0x000000200b097824 */ /* 0x000fe200078e00ff */
[----:B------:R-:W-:Y:S02]  /*3880*/  MOV R3, UR7 ;  /* 0x0000000700037c02 */ /* 0x000fe40008000f00 */
[-C--:B------:R-:W-:Y:S01]  /*3890*/  SHF.L.U32 R7, R6, R11.reuse, RZ ;  /* 0x0000000b06077219 */ /* 0x080fe200000006ff */
[----:B------:R1:W-:Y:S01]  /*38a0*/  SYNCS.ARRIVE.TRANS64.RED RZ, [UR7], R5 ;  /* 0x00000005ffff79a7 */ /* 0x0003e20008000407 */
[----:B------:R-:W-:Y:S01]  /*38b0*/  SHF.L.U32 R6, R4, R11, RZ ;  /* 0x0000000b04067219 */ /* 0x000fe200000006ff */
[----:B------:R1:W-:Y:S04]  /*38c0*/  STS [UR37+0x1e0], R9 ;  /* 0x0001e009ff007988 */ /* 0x0003e80008000825 */
[----:B------:R1:W-:Y:S04]  /*38d0*/  STAS [R2.64], R11 ;  /* 0x0000000b02007dbd */ /* 0x0003e8000c0008ff */
[----:B------:R1:W-:Y:S04]  /*38e0*/  ATOMS.OR RZ, [UR6+0x14], R7 ;  /* 0x00001407ffff798c */ /* 0x0003e8000b000006 */
[----:B------:R1:W-:Y:S04]  /*38f0*/  ATOMS.OR RZ, [UR6+0x18], R6 ;  /* 0x00001806ffff798c */ /* 0x0003e8000b000006 */
[----:B------:R1:W-:Y:S02]  /*3900*/  ATOMS.XOR RZ, [UR6+0x10], R4 ;  /* 0x00001004ffff798c */ /* 0x0003e4000b800006 */
.L_x_71:
[----:B------:R-:W-:Y:S05]  /*3910*/  BSYNC B0 ;  /* 0x0000000000007941 */ /* 0x000fea0003800000 */
.L_x_70:
[----:B------:R-:W-:Y:S05]  /*3920*/  BRA.U UP0, `(.L_x_76) ;  /* 0x00000001006c7547 */ /* 0x000fea000b800000 */
[----:B------:R-:W-:-:S03]  /*3930*/  UMOV UR7, 0xffffffff ;  /* 0xffffffff00077882 */ /* 0x000fc60000000000 */
[----:B------:R-:W-:Y:S05]  /*3940*/  BRA.DIV UR7, `(.L_x_77) ;  /* 0x0000006207707947 */ /* 0x000fea000b800000 */
[----:B------:R-:W-:-:S13]  /*3950*/  ELECT P6, URZ, PT ;  /* 0x0000000000ff782f */ /* 0x000fda00038c0000 */
.L_x_177:
[----:B------:R-:W-:Y:S05]  /*3960*/  @!P6 BRA `(.L_x_76) ;  /* 0x00000000005ce947 */ /* 0x000fea0003800000 */
[----:B-1----:R-:W1:Y:S02]  /*3970*/  LDS R3, [UR6+0x10] ;  /* 0x00001006ff037984 */ /* 0x002e640008000800 */
[----:B-1----:R-:W-:-:S04]  /*3980*/  SHF.L.U32 R3, R3, 0x1f, RZ ;  /* 0x0000001f03037819 */ /* 0x002fc800000006ff */
[----:B------:R-:W1:Y:S02]  /*3990*/  SYNCS.PHASECHK.TRANS64.TRYWAIT P0, [UR6+0x8], R3 ;  /* 0x00000803ff0075a7 */ /* 0x000e640008001106 */
[----:B-1----:R-:W-:Y:S05]  /*39a0*/  @P0 BRA `(.L_x_78) ;  /* 0x0000000000080947 */ /* 0x002fea0003800000 */
[----:B------:R-:W1:Y:S02]  /*39b0*/  SYNCS.PHASECHK.TRANS64.TRYWAIT P0, [UR6+0x8], R3 ;  /* 0x00000803ff0075a7 */ /* 0x000e640008001106 */
[----:B-1----:R-:W-:Y:S05]  /*39c0*/  @!P0 BRA `(.L_x_79) ;  /* 0x0000006000708947 */ /* 0x002fea0003800000 */
.L_x_78:
[----:B------:R-:W2:Y:S01]  /*39d0*/  LDS R5, [UR37+0x1e0] ;  /* 0x0001e025ff057984 */ /* 0x000ea20008000800 */
[----:B-1----:R-:W-:Y:S02]  /*39e0*/  HFMA2 R2, -RZ, RZ, 0, 5.9604644775390625e-08 ;  /* 0x00000001ff027431 */ /* 0x002fe400000001ff */
[----:B------:R-:W-:Y:S01]  /*39f0*/  IMAD.MOV.U32 R3, RZ, RZ, 0xffff ;  /* 0x0000ffffff037424 */ /* 0x000fe200078e00ff */
[----:B------:R-:W-:Y:S01]  /*3a00*/  UPRMT UR7, UR4, 0x654, UR8 ;  /* 0x0000065404077896 */ /* 0x000fe20008000008 */
[----:B--2---:R-:W-:-:S03]  /*3a10*/  IMAD.SHL.U32 R4, R5, 0x20, RZ ;  /* 0x0000002005047824 */ /* 0x004fc600078e00ff */
[-C--:B------:R-:W-:Y:S02]  /*3a20*/  SHF.L.U32 R3, R3, R5.reuse, RZ ;  /* 0x0000000503037219 */ /* 0x080fe400000006ff */
[----:B------:R-:W-:Y:S01]  /*3a30*/  SHF.L.U32 R5, R2, R5, RZ ;  /* 0x0000000502057219 */ /* 0x000fe200000006ff */
[----:B------:R2:W-:Y:S04]  /*3a40*/  STS [UR37+0x1e0], R4 ;  /* 0x0001e004ff007988 */ /* 0x0005e80008000825 */
[----:B------:R2:W-:Y:S04]  /*3a50*/  ATOMS.OR RZ, [UR6+0x14], R3 ;  /* 0x00001403ffff798c */ /* 0x0005e8000b000006 */
[----:B------:R2:W-:Y:S01]  /*3a60*/  ATOMS.OR RZ, [UR6+0x18], R5 ;  /* 0x00001805ffff798c */ /* 0x0005e2000b000006 */
[----:B------:R-:W-:Y:S03]  /*3a70*/  SYNCS.ARRIVE.TRANS64.RED.A1T0 RZ, [UR7], RZ ;  /* 0x000000ffffff79a7 */ /* 0x000fe60008100407 */
[----:B------:R2:W-:Y:S01]  /*3a80*/  ATOMS.XOR RZ, [UR6+0x10], R2 ;  /* 0x00001002ffff798c */ /* 0x0005e2000b800006 */
[----:B------:R-:W-:Y:S05]  /*3a90*/  BRA `(.L_x_76) ;  /* 0x0000000000107947 */ /* 0x000fea0003800000 */
.L_x_69:
[----:B------:R-:W-:-:S05]  /*3aa0*/  MOV R2, 0xffffffff ;  /* 0xffffffff00027802 */ /* 0x000fca0000000f00 */
[----:B------:R1:W-:Y:S02]  /*3ab0*/  STS [UR37+0x1e0], R2 ;  /* 0x0001e002ff007988 */ /* 0x0003e40008000825 */
[----:B-1----:R-:W-:Y:S02]  /*3ac0*/  MOV R2, 0x3ae0 ;  /* 0x00003ae000027802 */ /* 0x002fe40000000f00 */
[----:B-----5:R-:W-:Y:S05]  /*3ad0*/  CALL.REL.NOINC `($__internal_1_$__cuda_sm10x_tcgen05_guardrail_trap_phase_invalid_during_alloc) ;  /* 0x0000006400b87944 */ /* 0x020fea0003c00000 */
.L_x_76:
[----:B------:R-:W-:Y:S05]  /*3ae0*/  WARPSYNC.ALL ;  /* 0x0000000000007948 */ /* 0x000fea0003800000 */
[----:B------:R-:W3:Y:S01]  /*3af0*/  S2UR UR8, SR_CgaCtaId ;  /* 0x00000000000879c3 */ /* 0x000ee20000008800 */
[----:B------:R-:W-:Y:S01]  /*3b00*/  UMOV UR6, 0x400 ;  /* 0x0000040000067882 */ /* 0x000fe20000000000 */
[----:B------:R-:W-:-:S06]  /*3b10*/  NOP ;  /* 0x0000000000007918 */ /* 0x000fcc0000000000 */
[----:B------:R-:W-:Y:S06]  /*3b20*/  BAR.ARV 0x6, 0xa0 ;  /* 0x0182800000007b1d */ /* 0x000fec0000002000 */
[----:B------:R-:W-:Y:S01]  /*3b30*/  LOP3.LUT R0, R0, 0xffff, RZ, 0xc0, !PT ;  /* 0x0000ffff00007812 */ /* 0x000fe200078ec0ff */
[----:B-1----:R-:W-:Y:S01]  /*3b40*/  IMAD.MOV.U32 R9, RZ, RZ, 0x1 ;  /* 0x00000001ff097424 */ /* 0x002fe200078e00ff */
[----:B------:R-:W-:Y:S01]  /*3b50*/  LOP3.LUT R8, R8, 0xffff, RZ, 0xc0, !PT ;  /* 0x0000ffff08087812 */ /* 0x000fe200078ec0ff */
[----:B------:R-:W-:Y:S01]  /*3b60*/  UMOV UR22, URZ ;  /* 0x000000ff00167c82 */ /* 0x000fe20008000000 */
[----:B------:R-:W-:Y:S01]  /*3b70*/  R2UR UR12, R0 ;  /* 0x00000000000c72ca */ /* 0x000fe200000e0000 */
[----:B------:R-:W-:Y:S01]  /*3b80*/  UMOV UR21, URZ ;  /* 0x000000ff00157c82 */ /* 0x000fe20008000000 */
[----:B------:R-:W-:Y:S01]  /*3b90*/  R2UR UR13, R8 ;  /* 0x00000000080d72ca */ /* 0x000fe200000e0000 */
[----:B------:R-:W-:Y:S01]  /*3ba0*/  IMAD.MOV.U32 R8, RZ, RZ, RZ ;  /* 0x000000ffff087224 */ /* 0x000fe200078e00ff */
[----:B------:R-:W-:Y:S01]  /*3bb0*/  UMOV UR20, URZ ;  /* 0x000000ff00147c82 */ /* 0x000fe20008000000 */
[----:B------:R-:W-:-:S02]  /*3bc0*/  UISETP.NE.AND UP2, UPT, UR5, URZ, UPT ;  /* 0x000000ff0500728c */ /* 0x000fc4000bf45270 */
[----:B---3--:R-:W-:Y:S01]  /*3bd0*/  ULEA UR8, UR8, UR6, 0x18 ;  /* 0x0000000608087291 */ /* 0x008fe2000f8ec0ff */
[----:B------:R-:W1:Y:S03]  /*3be0*/  LDCU UR6, c[0x0][0x38c] ;  /* 0x00007180ff0677ac */ /* 0x000e660008000800 */
[----:B------:R-:W-:Y:S02]  /*3bf0*/  UIADD3 UR14, UPT, UPT, UR8, 0x8400, URZ ;  /* 0x00008400080e7890 */ /* 0x000fe4000fffe0ff */
[----:B------:R-:W-:-:S03]  /*3c00*/  UIADD3 UR15, UPT, UPT, UR8, 0x28400, URZ ;  /* 0x00028400080f7890 */ /* 0x000fc6000fffe0ff */
[----:B--2---:R-:W2:Y:S01]  /*3c10*/  LDS R2, [UR8+0x1e0] ;  /* 0x0001e008ff027984 */ /* 0x004ea20008000800 */
[----:B------:R-:W-:Y:S02]  /*3c20*/  USHF.R.U32.HI UR14, URZ, 0x4, UR14 ;  /* 0x00000004ff0e7899 */ /* 0x000fe4000801160e */
[----:B------:R-:W-:Y:S02]  /*3c30*/  USHF.R.U32.HI UR15, URZ, 0x4, UR15 ;  /* 0x00000004ff0f7899 */ /* 0x000fe4000801160f */
[----:B------:R-:W-:Y:S02]  /*3c40*/  ULOP3.LUT UR14, UR14, 0x3fff, URZ, 0xc0, !UPT ;  /* 0x00003fff0e0e7892 */ /* 0x000fe4000f8ec0ff */
[----:B------:R-:W-:Y:S02]  /*3c50*/  ULOP3.LUT UR15, UR15, 0x3fff, URZ, 0xc0, !UPT ;  /* 0x00003fff0f0f7892 */ /* 0x000fe4000f8ec0ff */
[----:B------:R-:W-:Y:S02]  /*3c60*/  ULOP3.LUT UR14, UR14, 0x10000, URZ, 0xfc, !UPT ;  /* 0x000100000e0e7892 */ /* 0x000fe4000f8efcff */
[----:B-1----:R-:W-:-:S02]  /*3c70*/  UIADD3 UR6, UPT, UPT, UR6, 0x3f, URZ ;  /* 0x0000003f06067890 */ /* 0x002fc4000fffe0ff */
[----:B------:R-:W-:Y:S02]  /*3c80*/  ULOP3.LUT UR15, UR15, 0x10000, URZ, 0xfc, !UPT ;  /* 0x000100000f0f7892 */ /* 0x000fe4000f8efcff */
[----:B------:R-:W-:Y:S01]  /*3c90*/  USHF.R.S32.HI UR7, URZ, 0x1f, UR6 ;  /* 0x0000001fff077899 */ /* 0x000fe20008011406 */
[----:B------:R-:W-:Y:S01]  /*3ca0*/  UMOV UR28, 0x0 ;  /* 0x00000000001c7882 */ /* 0x000fe20000000000 */
[----:B------:R-:W-:Y:S02]  /*3cb0*/  UMOV UR29, 0x102004a0 ;  /* 0x102004a0001d7882 */ /* 0x000fe40000000000 */
[----:B------:R-:W-:Y:S01]  /*3cc0*/  ULEA.HI UR7, UR7, UR6, URZ, 0x6 ;  /* 0x0000000607077291 */ /* 0x000fe2000f8f30ff */
[----:B------:R-:W-:Y:S01]  /*3cd0*/  UMOV UR26, 0x0 ;  /* 0x00000000001a7882 */ /* 0x000fe20000000000 */
[----:B------:R-:W-:Y:S02]  /*3ce0*/  UMOV UR27, 0x102004a0 ;  /* 0x102004a0001b7882 */ /* 0x000fe40000000000 */
[----:B------:R-:W-:-:S04]  /*3cf0*/  USHF.R.S32.HI UR7, URZ, 0x6, UR7 ;  /* 0x00000006ff077899 */ /* 0x000fc80008011407 */
[----:B------:R-:W-:-:S04]  /*3d00*/  UISETP.LT.AND UP0, UPT, UR7, 0x1, UPT ;  /* 0x000000010700788c */ /* 0x000fc8000bf01270 */
[----:B------:R-:W-:Y:S01]  /*3d10*/  USEL UR23, UR7, 0x1, !UP0 ;  /* 0x0000000107177887 */ /* 0x000fe2000c000000 */
[----:B--2---:R-:W-:Y:S02]  /*3d20*/  R2UR UR24, R2 ;  /* 0x00000000021872ca */ /* 0x004fe400000e0000 */
[----:B------:R-:W-:-:S13]  /*3d30*/  CS2R R2, SRZ ;  /* 0x0000000000027805 */ /* 0x000fda000001ff00 */
.L_x_87:
[C---:B------:R-:W-:Y:S02]  /*3d40*/  LEA R0, R8.reuse, UR8, 0x3 ;  /* 0x0000000808007c11 */ /* 0x040fe4000f8e18ff */
[----:B------:R-:W-:Y:S02]  /*3d50*/  SHF.L.U32 R5, R3, 0x1f, RZ ;  /* 0x0000001f03057819 */ /* 0x000fe400000006ff */
[----:B------:R-:W-:Y:S02]  /*3d60*/  LEA R4, R8, UR8, 0x4 ;  /* 0x0000000808047c11 */ /* 0x000fe4000f8e20ff */
[----:B------:R-:W1:Y:S02]  /*3d70*/  SYNCS.PHASECHK.TRANS64.TRYWAIT P0, [R0+URZ+0x130], R5 ;  /* 0x00013005000075a7 */ /* 0x000e6400080011ff */
[----:B-1-34-:R-:W-:Y:S05]  /*3d80*/  @!P0 BRA `(.L_x_80) ;  /* 0x0000005c00988947 */ /* 0x01afea0003800000 */
.L_x_178:
[----:B-1----:R-:W1:Y:S01]  /*3d90*/  LDS.128 R4, [R4+0x1c0] ;  /* 0x0001c00004047984 */ /* 0x002e620000000c00 */
[----:B------:R-:W-:Y:S02]  /*3da0*/  VIADD R0, R0, 0x140 ;  /* 0x0000014000007836 */ /* 0x000fe40000000000 */
[----:B------:R-:W-:Y:S01]  /*3db0*/  VIADD R8, R8, 0x1 ;  /* 0x0000000108087836 */ /* 0x000fe20000000000 */
[----:B------:R-:W-:Y:S01]  /*3dc0*/  @!PT LDS RZ, [RZ] ;  /* 0x00000000fffff984 */ /* 0x000fe20000000800 */
[----:B------:R-:W-:Y:S01]  /*3dd0*/  @!PT LDS RZ, [RZ] ;  /* 0x00000000fffff984 */ /* 0x000fe20000000800 */
[----:B------:R-:W-:Y:S01]  /*3de0*/  @!PT LDS RZ, [RZ] ;  /* 0x00000000fffff984 */ /* 0x000fe20000000800 */
[----:B------:R-:W-:Y:S01]  /*3df0*/  @!PT LDS RZ, [RZ] ;  /* 0x00000000fffff984 */ /* 0x000fe20000000800 */
[----:B------:R2:W-:Y:S06]  /*3e00*/  MEMBAR.ALL.CTA ;  /* 0x0000000000007992 */ /* 0x0005ec0000008000 */
[----:B--2---:R-:W2:Y:S01]  /*3e10*/  FENCE.VIEW.ASYNC.S ;  /* 0x00000000000073c6 */ /* 0x004ea20000000000 */
[----:B------:R-:W-:-:S04]  /*3e20*/  PRMT R0, RZ, 0x654, R0 ;  /* 0x00000654ff007816 */ /* 0x000fc80000000000 */
[----:B--2---:R2:W-:Y:S01]  /*3e30*/  SYNCS.ARRIVE.TRANS64.RED.A1T0 RZ, [R0+URZ], RZ ;  /* 0x000000ff00ff79a7 */ /* 0x0045e200081004ff */
[----:B-1----:R-:W-:Y:S01]  /*3e40*/  LOP3.LUT P1, RZ, R6, 0x1, RZ, 0xc0, !PT ;  /* 0x0000000106ff7812 */ /* 0x002fe2000782c0ff */
[----:B--2---:R-:W-:-:S12]  /*3e50*/  BRA.U UP2, `(.L_x_81) ;  /* 0x0000000102e07547 */ /* 0x004fd8000b800000 */
[----:B------:R-:W1:Y:S01]  /*3e60*/  LDCU UR6, c[0x0][0x38c] ;  /* 0x00007180ff0677ac */ /* 0x000e620008000800 */
[----:B------:R-:W-:Y:S02]  /*3e70*/  PLOP3.LUT P2, PT, PT, PT, PT, 0x80, 0x8 ;  /* 0x000000000008781c */ /* 0x000fe40003f4f070 */
[----:B------:R-:W-:Y:S01]  /*3e80*/  SHF.L.U32 R5, R9, 0x1f, RZ ;  /* 0x0000001f09057819 */ /* 0x000fe200000006ff */
[----:B------:R-:W-:Y:S02]  /*3e90*/  ULEA UR10, UR22, UR8, 0x3 ;  /* 0x00000008160a7291 */ /* 0x000fe4000f8e18ff */
[----:B------:R-:W-:Y:S02]  /*3ea0*/  ULEA UR11, UR22, UR24, 0x7 ;  /* 0x00000018160b7291 */ /* 0x000fe4000f8e38ff */
[----:B-1----:R-:W-:-:S06]  /*3eb0*/  UISETP.GE.AND UP0, UPT, UR6, 0x1, UPT ;  /* 0x000000010600788c */ /* 0x002fcc000bf06270 */
[----:B------:R-:W-:-:S05]  /*3ec0*/  PLOP3.LUT P0, PT, PT, PT, UP0, 0x80, 0x8 ;  /* 0x000000000008781c */ /* 0x000fca0003f0f008 */
[----:B------:R-:W-:-:S08]  /*3ed0*/  @UP0 ULEA UR6, UR21, UR8, 0x3 ;  /* 0x0000000815060291 */ /* 0x000fd0000f8e18ff */
[----:B------:R-:W-:-:S04]  /*3ee0*/  @P0 SHF.L.U32 R0, R2, 0x1f, RZ ;  /* 0x0000001f02000819 */ /* 0x000fc800000006ff */
[----:B------:R1:W2:Y:S01]  /*3ef0*/  @P0 SYNCS.PHASECHK.TRANS64.TRYWAIT P2, [UR6], R0 ;  /* 0x00000000ff0005a7 */ /* 0x0002a20008041106 */
[----:B------:R-:W3:Y:S02]  /*3f00*/  SYNCS.PHASECHK.TRANS64.TRYWAIT P0, [UR10+0x170], R5 ;  /* 0x00017005ff0075a7 */ /* 0x000ee4000800110a */
[----:B-123--:R-:W-:Y:S05]  /*3f10*/  @!P0 BRA `(.L_x_82) ;  /* 0x0000005c00488947 */ /* 0x00efea0003800000 */
.L_x_180:
[----:B------:R-:W-:Y:S01]  /*3f20*/  UMOV UR19, UR20 ;  /* 0x0000001400137c82 */ /* 0x000fe20008000000 */
[----:B------:R-:W-:Y:S05]  /*3f30*/  BRA.U !UP0, `(.L_x_83) ;  /* 0x0000000108987547 */ /* 0x000fea000b800000 */
[----:B------:R-:W-:Y:S02]  /*3f40*/  UIADD3 UR19, UPT, UPT, UR23, UR20, URZ ;  /* 0x0000001417137290 */ /* 0x000fe4000fffe0ff */
[----:B------:R-:W-:Y:S01]  /*3f50*/  UPLOP3.LUT UP3, UPT, UPT, UPT, UPT, 0x40, 0x4 ;  /* 0x000000000004789c */ /* 0x000fe20003f6e870 */
[----:B------:R-:W-:Y:S01]  /*3f60*/  UMOV UR18, UR7 ;  /* 0x0000000700127c82 */ /* 0x000fe20008000000 */
[----:B------:R-:W-:-:S09]  /*3f70*/  UMOV UR17, UR21 ;  /* 0x0000001500117c82 */ /* 0x000fd20008000000 */
.L_x_86:
[----:B--2---:R-:W-:Y:S01]  /*3f80*/  ULEA UR9, UR17, UR8, 0x3 ;  /* 0x0000000811097291 */ /* 0x004fe2000f8e18ff */
[----:B---3--:R-:W-:Y:S11]  /*3f90*/  @P2 BRA `(.L_x_84) ;  /* 0x00000000000c2947 */ /* 0x008ff60003800000 */
[----:B-1----:R-:W-:Y:S04]  /*3fa0*/  SHF.L.U32 R5, R2, 0x1f, RZ ;  /* 0x0000001f02057819 */ /* 0x002fe800000006ff */
[----:B------:R-:W1:Y:S02]  /*3fb0*/  SYNCS.PHASECHK.TRANS64.TRYWAIT P0, [UR9], R5 ;  /* 0x00000005ff0075a7 */ /* 0x000e640008001109 */
[----:B-1----:R-:W-:Y:S05]  /*3fc0*/  @!P0 BRA `(.L_x_85) ;  /* 0x0000005c00348947 */ /* 0x002fea0003800000 */
.L_x_84:
[----:B------:R-:W-:Y:S01]  /*3fd0*/  UISETP.NE.AND UP0, UPT, UR18, 0x1, UPT ;  /* 0x000000011200788c */ /* 0x000fe2000bf05270 */
[----:B------:R-:W-:Y:S01]  /*3fe0*/  PLOP3.LUT P2, PT, PT, PT, PT, 0x80, 0x8 ;  /* 0x000000000008781c */ /* 0x000fe20003f4f070 */
[----:B------:R-:W-:Y:S02]  /*3ff0*/  UIADD3 UR21, UPT, UPT, UR17, 0x1, URZ ;  /* 0x0000000111157890 */ /* 0x000fe4000fffe0ff */
[----:B------:R-:W-:Y:S02]  /*4000*/  ULEA UR30, UR17, UR15, 0x8 ;  /* 0x0000000f111e7291 */ /* 0x000fe4000f8e40ff */
[----:B------:R-:W-:Y:S01]  /*4010*/  UISETP.NE.AND UP1, UPT, UR21, 0x10, UPT ;  /* 0x000000101500788c */ /* 0x000fe2000bf25270 */
[----:B------:R-:W-:Y:S01]  /*4020*/  PLOP3.LUT P0, PT, PT, PT, UP0, 0x80, 0x8 ;  /* 0x000000000008781c */ /* 0x000fe20003f0f008 */
[----:B------:R-:W-:Y:S02]  /*4030*/  ULEA UR32, UR17, UR14, 0x9 ;  /* 0x0000000e11207291 */ /* 0x000fe4000f8e48ff */
[----:B------:R-:W-:Y:S02]  /*4040*/  USEL UR16, URZ, 0x1, UP1 ;  /* 0x00000001ff107887 */ /* 0x000fe40008800000 */
[----:B------:R-:W-:Y:S02]  /*4050*/  USEL UR21, UR21, URZ, UP1 ;  /* 0x000000ff15157287 */ /* 0x000fe40008800000 */
[----:B------:R-:W-:Y:S02]  /*4060*/  UIADD3 UR36, UPT, UPT, UR30, 0x2, URZ ;  /* 0x000000021e247890 */ /* 0x000fe4000fffe0ff */
[----:B------:R-:W-:Y:S01]  /*4070*/  @UP0 ULEA UR6, UR21, UR8, 0x3 ;  /* 0x0000000815060291 */ /* 0x000fe2000f8e18ff */
[----:B------:R-:W-:Y:S01]  /*4080*/  LOP3.LUT R2, R2, UR16, RZ, 0x3c, !PT ;  /* 0x0000001002027c12 */ /* 0x000fe2000f8e3cff */
[----:B------:R-:W-:Y:S02]  /*4090*/  UIADD3 UR34, UPT, UPT, UR32, 0x2, URZ ;  /* 0x0000000220227890 */ /* 0x000fe4000fffe0ff */
[----:B------:R-:W-:Y:S01]  /*40a0*/  UIADD3 UR9, UPT, UPT, UR9, 0x80, URZ ;  /* 0x0000008009097890 */ /* 0x000fe2000fffe0ff */
[----:B-1----:R-:W-:Y:S01]  /*40b0*/  @P0 SHF.L.U32 R0, R2, 0x1f, RZ ;  /* 0x0000001f02000819 */ /* 0x002fe200000006ff */
[----:B------:R-:W-:Y:S01]  /*40c0*/  UMOV UR31, 0x80004020 ;  /* 0x80004020001f7882 */ /* 0x000fe20000000000 */
[----:B------:R-:W-:Y:S01]  /*40d0*/  UMOV UR33, 0x80004020 ;  /* 0x8000402000217882 */ /* 0x000fe20000000000 */
[----:B------:R-:W-:Y:S01]  /*40e0*/  UMOV UR37, 0x80004020 ;  /* 0x8000402000257882 */ /* 0x000fe20000000000 */
[----:B------:R2:W3:Y:S01]  /*40f0*/  @P0 SYNCS.PHASECHK.TRANS64.TRYWAIT P2, [UR6], R0 ;  /* 0x00000000ff0005a7 */ /* 0x0004e20008041106 */
[----:B------:R-:W-:Y:S01]  /*4100*/  UIADD3 UR20, UPT, UPT, UR20, 0x1, URZ ;  /* 0x0000000114147890 */ /* 0x000fe2000fffe0ff */
[----:B------:R2:W-:Y:S01]  /*4110*/  UTCIMMA.2CTA gdesc[UR32], gdesc[UR30], tmem[UR11], tmem[UR28], idesc[UR29], UP3 ;  /* 0x00ff1c1e200075ea */ /* 0x0005e20009a0010b */
[----:B------:R-:W-:Y:S02]  /*4120*/  UIADD3 UR18, UPT, UPT, UR18, -0x1, URZ ;  /* 0xffffffff12127890 */ /* 0x000fe4000fffe0ff */
[----:B------:R-:W-:Y:S02]  /*4130*/  UISETP.NE.AND UP0, UPT, UR20, UR19, UPT ;  /* 0x000000131400728c */ /* 0x000fe4000bf05270 */
[----:B------:R-:W-:Y:S01]  /*4140*/  UPLOP3.LUT UP3, UPT, UPT, UPT, UPT, 0x80, 0x8 ;  /* 0x000000000008789c */ /* 0x000fe20003f6f070 */
[----:B------:R-:W-:Y:S01]  /*4150*/  UMOV UR35, 0x80004020 ;  /* 0x8000402000237882 */ /* 0x000fe20000000000 */
[----:B------:R-:W-:Y:S01]  /*4160*/  UMOV UR17, UR21 ;  /* 0x0000001500117c82 */ /* 0x000fe20008000000 */
[----:B------:R2:W-:Y:S01]  /*4170*/  UTCIMMA.2CTA gdesc[UR34], gdesc[UR36], tmem[UR11], tmem[UR26], idesc[UR27], UPT ;  /* 0x00ff1a24220075ea */ /* 0x0005e2000ba0010b */
[----:B------:R2:W-:Y:S03]  /*4180*/  UTCBAR.2CTA.MULTICAST [UR9], URZ, UR13 ;  /* 0x000000ff090073e9 */ /* 0x0005e6000820080d */
[----:B------:R-:W-:Y:S05]  /*4190*/  BRA.U UP0, `(.L_x_86) ;  /* 0xfffffffd00787547 */ /* 0x000fea000b83ffff */
.L_x_83:
[----:B------:R-:W-:Y:S01]  /*41a0*/  UIADD3 UR10, UPT, UPT, UR10, 0x150, URZ ;  /* 0x000001500a0a7890 */ /* 0x000fe2000fffe0ff */
[----:B------:R-:W-:-:S08]  /*41b0*/  UMOV UR20, UR19 ;  /* 0x0000001300147c82 */ /* 0x000fd00008000000 */
[----:B------:R4:W-:Y:S01]  /*41c0*/  UTCBAR.2CTA.MULTICAST [UR10], URZ, UR12 ;  /* 0x000000ff0a0073e9 */ /* 0x0009e2000820080c */
[----:B------:R-:W-:Y:S02]  /*41d0*/  NOP ;  /* 0x0000000000007918 */ /* 0x000fe40000000000 */
.L_x_81:
[----:B------:R-:W-:Y:S01]  /*41e0*/  UIADD3 UR22, UPT, UPT, UR22, 0x1, URZ ;  /* 0x0000000116167890 */ /* 0x000fe2000fffe0ff */
[----:B------:R-:W-:-:S03]  /*41f0*/  ISETP.NE.AND P0, PT, R8, 0x2, PT ;  /* 0x000000020800780c */ /* 0x000fc60003f05270 */
[----:B------:R-:W-:Y:S01]  /*4200*/  UISETP.NE.AND UP0, UPT, UR22, 0x4, UPT ;  /* 0x000000041600788c */ /* 0x000fe2000bf05270 */
[----:B-12---:R-:W-:Y:S02]  /*4210*/  SEL R0, RZ, 0x1, P0 ;  /* 0x00000001ff007807 */ /* 0x006fe40000000000 */
[----:B------:R-:W-:Y:S01]  /*4220*/  SEL R8, R8, RZ, P0 ;  /* 0x000000ff08087207 */ /* 0x000fe20000000000 */
[----:B------:R-:W-:Y:S01]  /*4230*/  USEL UR6, URZ, 0x1, UP0 ;  /* 0x00000001ff067887 */ /* 0x000fe20008000000 */
[----:B------:R-:W-:Y:S01]  /*4240*/  LOP3.LUT R3, R3, R0, RZ, 0x3c, !PT ;  /* 0x0000000003037212 */ /* 0x000fe200078e3cff */
[----:B------:R-:W-:-:S04]  /*4250*/  USEL UR22, UR22, URZ, UP0 ;  /* 0x000000ff16167287 */ /* 0x000fc80008000000 */
[----:B------:R-:W-:Y:S01]  /*4260*/  LOP3.LUT R9, R9, UR6, RZ, 0x3c, !PT ;  /* 0x0000000609097c12 */ /* 0x000fe2000f8e3cff */
[----:B------:R-:W-:Y:S07]  /*4270*/  @P1 BRA `(.L_x_87) ;  /* 0xfffffff800b01947 */ /* 0x000fee000383ffff */
[----:B------:R-:W1:Y:S01]  /*4280*/  S2UR UR6, SR_CgaCtaId ;  /* 0x00000000000679c3 */ /* 0x000e620000008800 */
[----:B------:R-:W-:Y:S01]  /*4290*/  ELECT P0, URZ, PT ;  /* 0x0000000000ff782f */ /* 0x000fe20003800000 */
[----:B------:R-:W-:Y:S01]  /*42a0*/  HFMA2 R0, -RZ, RZ, 0, 5.9604644775390625e-08 ;  /* 0x00000001ff007431 */ /* 0x000fe200000001ff */
[----:B------:R-:W-:-:S05]  /*42b0*/  UMOV UR7, 0x40 ;  /* 0x0000004000077882 */ /* 0x000fca0000000000 */
[----:B------:R-:W-:Y:S01]  /*42c0*/  UVIRTCOUNT.DEALLOC.SMPOOL 0x80 ;  /* 0x000000800000784c */ /* 0x000fe20000000000 */
[----:B------:R-:W-:Y:S02]  /*42d0*/  UISETP.NE.AND UP0, UPT, UR5, URZ, UPT ;  /* 0x000000ff0500728c */ /* 0x000fe4000bf05270 */
[----:B-1----:R-:W-:-:S09]  /*42e0*/  ULEA UR6, UR6, UR7, 0x18 ;  /* 0x0000000706067291 */ /* 0x002fd2000f8ec0ff */
[----:B------:R1:W-:Y:S01]  /*42f0*/  @P0 STS.U8 [UR6+0x1c], R0 ;  /* 0x00001c00ff000988 */ /* 0x0003e20008000006 */
[----:B------:R-:W-:Y:S05]  /*4300*/  BRA.U UP0, `(.L_x_88) ;  /* 0x0000000100a07547 */ /* 0x000fea000b800000 */
[----:B------:R-:W-:Y:S01]  /*4310*/  UIADD3 UR5, UPT, UPT, UR8, 0x170, URZ ;  /* 0x0000017008057890 */ /* 0x000fe2000fffe0ff */
[----:B------:R-:W-:-:S03]  /*4320*/  SHF.L.U32 R3, R9, 0x1f, RZ ;  /* 0x0000001f09037819 */ /* 0x000fc600000006ff */
[----:B------:R-:W-:-:S09]  /*4330*/  ULEA UR7, UR22, UR5, 0x3 ;  /* 0x0000000516077291 */ /* 0x000fd2000f8e18ff */
[----:B------:R-:W2:Y:S02]  /*4340*/  SYNCS.PHASECHK.TRANS64.TRYWAIT P0, [UR7], R3 ;  /* 0x00000003ff0075a7 */ /* 0x000ea40008001107 */
[----:B--2---:R-:W-:Y:S05]  /*4350*/  @!P0 BRA `(.L_x_89) ;  /* 0x0000005800688947 */ /* 0x004fea0003800000 */
.L_x_183:
[----:B------:R-:W-:-:S04]  /*4360*/  UIADD3 UR9, UPT, UPT, UR22, 0x1, URZ ;  /* 0x0000000116097890 */ /* 0x000fc8000fffe0ff */
[----:B------:R-:W-:-:S04]  /*4370*/  UISETP.NE.AND UP1, UPT, UR9, 0x4, UPT ;  /* 0x000000040900788c */ /* 0x000fc8000bf25270 */
[----:B----4-:R-:W-:Y:S02]  /*4380*/  USEL UR10, URZ, 0x1, UP1 ;  /* 0x00000001ff0a7887 */ /* 0x010fe40008800000 */
[----:B------:R-:W-:-:S04]  /*4390*/  USEL UR9, UR9, URZ, UP1 ;  /* 0x000000ff09097287 */ /* 0x000fc80008800000 */
[----:B------:R-:W-:Y:S01]  /*43a0*/  ULEA UR7, UR9, UR5, 0x3 ;  /* 0x0000000509077291 */ /* 0x000fe2000f8e18ff */
[----:B------:R-:W-:-:S04]  /*43b0*/  LOP3.LUT R2, R9, UR10, RZ, 0x3c, !PT ;  /* 0x0000000a09027c12 */ /* 0x000fc8000f8e3cff */
[----:B-1----:R-:W-:-:S04]  /*43c0*/  SHF.L.U32 R3, R2, 0x1f, RZ ;  /* 0x0000001f02037819 */ /* 0x002fc800000006ff */
[----:B------:R-:W1:Y:S02]  /*43d0*/  SYNCS.PHASECHK.TRANS64.TRYWAIT P0, [UR7], R3 ;  /* 0x00000003ff0075a7 */ /* 0x000e640008001107 */
[----:B-1----:R-:W-:Y:S05]  /*43e0*/  @!P0 BRA `(.L_x_90) ;  /* 0x00000058005c8947 */ /* 0x002fea0003800000 */
.L_x_185:
        /* <DEDUP_REMOVED lines=9> */
.L_x_187:
[----:B------:R-:W-:-:S04]  /*4480*/  UIADD3 UR9, UPT, UPT, UR9, 0x1, URZ ;  /* 0x0000000109097890 */ /* 0x000fc8000fffe0ff */
[----:B------:R-:W-:-:S04]  /*4490*/  UISETP.NE.AND UP1, UPT, UR9, 0x4, UPT ;  /* 0x000000040900788c */ /* 0x000fc8000bf25270 */
[----:B------:R-:W-:Y:S02]  /*44a0*/  USEL UR7, URZ, 0x1, UP1 ;  /* 0x00000001ff077887 */ /* 0x000fe40008800000 */
[----:B------:R-:W-:-:S04]  /*44b0*/  USEL UR9, UR9, URZ, UP1 ;  /* 0x000000ff09097287 */ /* 0x000fc80008800000 */
[----:B------:R-:W-:Y:S01]  /*44c0*/  ULEA UR9, UR9, UR5, 0x3 ;  /* 0x0000000509097291 */ /* 0x000fe2000f8e18ff */
[----:B-1----:R-:W-:-:S04]  /*44d0*/  LOP3.LUT R3, R2, UR7, RZ, 0x3c, !PT ;  /* 0x0000000702037c12 */ /* 0x002fc8000f8e3cff */
[----:B------:R-:W-:Y:S01]  /*44e0*/  SHF.L.U32 R3, R3, 0x1f, RZ ;  /* 0x0000001f03037819 */ /* 0x000fe200000006ff */
[----:B------:R-:W-:-:S04]  /*44f0*/  IMAD.U32 R0, RZ, RZ, UR9 ;  /* 0x00000009ff007e24 */ /* 0x000fc8000f8e00ff */
[----:B------:R1:W2:Y:S03]  /*4500*/  SYNCS.PHASECHK.TRANS64.TRYWAIT P0, [R0+URZ], R3 ;  /* 0x00000003000075a7 */ /* 0x0002a600080011ff */
[----:B--2---:R-:W-:Y:S05]  /*4510*/  @!P0 NANOSLEEP.SYNCS 0x989680 ;  /* 0x009896800000895d */ /* 0x004fea0003900000 */
[----:B------:R-:W2:Y:S02]  /*4520*/  @!P0 SYNCS.PHASECHK.TRANS64 P0, [R0+URZ], R3 ;  /* 0x00000003000085a7 */ /* 0x000ea400080010ff */
[----:B--2---:R-:W-:Y:S05]  /*4530*/  @P0 BRA `(.L_x_92) ;  /* 0x0000000000200947 */ /* 0x004fea0003800000 */
.L_x_93:
[----:B--2---:R2:W4:Y:S02]  /*4540*/  SYNCS.PHASECHK.TRANS64.TRYWAIT P0, [R0+URZ], R3 ;  /* 0x00000003000075a7 */ /* 0x00452400080011ff */
[----:B----4-:R-:W-:Y:S05]  /*4550*/  @!P0 NANOSLEEP.SYNCS 0x989680 ;  /* 0x009896800000895d */ /* 0x010fea0003900000 */
[----:B------:R-:W4:Y:S02]  /*4560*/  @!P0 SYNCS.PHASECHK.TRANS64 P0, [R0+URZ], R3 ;  /* 0x00000003000085a7 */ /* 0x000f2400080010ff */
[----:B----4-:R-:W-:Y:S05]  /*4570*/  @!P0 BRA `(.L_x_93) ;  /* 0xfffffffc00f08947 */ /* 0x010fea000383ffff */
[----:B------:R-:W-:Y:S05]  /*4580*/  BRA `(.L_x_92) ;  /* 0x00000000000c7947 */ /* 0x000fea0003800000 */
.L_x_88:
[----:B------:R-:W-:-:S04]  /*4590*/  UIADD3 UR5, UPT, UPT, UR8, 0x1b0, URZ ;  /* 0x000001b008057890 */ /* 0x000fc8000fffe0ff */
[----:B------:R-:W-:-:S09]  /*45a0*/  UPRMT UR5, UR4, 0x654, UR5 ;  /* 0x0000065404057896 */ /* 0x000fd20008000005 */
[----:B------:R-:W-:Y:S03]  /*45b0*/  SYNCS.ARRIVE.TRANS64.RED.A1T0 RZ, [UR5], RZ ;  /* 0x000000ffffff79a7 */ /* 0x000fe60008100405 */
.L_x_92:
[----:B-12---:R-:W-:Y:S01]  /*45c0*/  SHF.L.U32 R3, RZ, 0x1f, RZ ;  /* 0x0000001fff037819 */ /* 0x006fe200000006ff */
[----:B------:R-:W-:Y:S01]  /*45d0*/  UIADD3 UR5, UPT, UPT, UR8, 0x1b0, URZ ;  /* 0x000001b008057890 */ /* 0x000fe2000fffe0ff */
[----:B------:R-:W-:Y:S02]  /*45e0*/  PLOP3.LUT P0, PT, PT, PT, UP0, 0x80, 0x8 ;  /* 0x000000000008781c */ /* 0x000fe40003f0f008 */
[----:B------:R-:W1:Y:S02]  /*45f0*/  SYNCS.PHASECHK.TRANS64.TRYWAIT P1, [UR8+0x1b0], R3 ;  /* 0x0001b003ff0075a7 */ /* 0x000e640008021108 */
[----:B-1----:R-:W-:Y:S09]  /*4600*/  @!P1 BRA `(.L_x_94) ;  /* 0x0000005800049947 */ /* 0x002ff20003800000 */
.L_x_189:
[----:B------:R-:W-:Y:S01]  /*4610*/  @!UP0 UPRMT UR5, UR4, 0x654, UR5 ;  /* 0x0000065404058896 */ /* 0x000fe20008000005 */
[----:B------:R-:W-:Y:S02]  /*4620*/  UMOV UR8, 0xffff ;  /* 0x0000ffff00087882 */ /* 0x000fe40000000000 */
[----:B------:R-:W-:-:S06]  /*4630*/  UMOV UR4, 0x1 ;  /* 0x0000000100047882 */ /* 0x000fcc0000000000 */
[----:B------:R-:W-:Y:S01]  /*4640*/  @!P0 SYNCS.ARRIVE.TRANS64.RED.A1T0 RZ, [UR5], RZ ;  /* 0x000000ffffff89a7 */ /* 0x000fe20008100405 */
[----:B------:R-:W-:Y:S01]  /*4650*/  NOP ;  /* 0x0000000000007918 */ /* 0x000fe20000000000 */
[----:B-1----:R-:W1:Y:S01]  /*4660*/  LDS R0, [UR6+0x14] ;  /* 0x00001406ff007984 */ /* 0x002e620008000800 */
[----:B------:R-:W-:-:S04]  /*4670*/  ULOP3.LUT UR5, UR24, 0xffff, URZ, 0xc0, !UPT ;  /* 0x0000ffff18057892 */ /* 0x000fc8000f8ec0ff */
[----:B------:R-:W-:-:S04]  /*4680*/  USHF.R.U32.HI UR5, URZ, 0x5, UR5 ;  /* 0x00000005ff057899 */ /* 0x000fc80008011605 */
[----:B------:R-:W-:Y:S02]  /*4690*/  USHF.L.U32 UR8, UR8, UR5, URZ ;  /* 0x0000000508087299 */ /* 0x000fe400080006ff */
[----:B------:R-:W-:-:S04]  /*46a0*/  USHF.L.U32 UR4, UR4, UR5, URZ ;  /* 0x0000000504047299 */ /* 0x000fc800080006ff */
[----:B-1----:R-:W-:-:S04]  /*46b0*/  LOP3.LUT R0, R0, UR8, RZ, 0xc0, !PT ;  /* 0x0000000800007c12 */ /* 0x002fc8000f8ec0ff */
[----:B------:R-:W-:-:S13]  /*46c0*/  ISETP.NE.AND P0, PT, R0, UR8, PT ;  /* 0x0000000800007c0c */ /* 0x000fda000bf05270 */
[----:B------:R-:W-:Y:S05]  /*46d0*/  @P0 BRA `(.L_x_95) ;  /* 0x0000000000580947 */ /* 0x000fea0003800000 */
[----:B------:R-:W1:Y:S02]  /*46e0*/  LDS R0, [UR6+0x18] ;  /* 0x00001806ff007984 */ /* 0x000e640008000800 */
[----:B-1----:R-:W-:-:S04]  /*46f0*/  LOP3.LUT R0, R0, UR4, RZ, 0xc0, !PT ;  /* 0x0000000400007c12 */ /* 0x002fc8000f8ec0ff */
[----:B------:R-:W-:-:S13]  /*4700*/  ISETP.NE.AND P0, PT, R0, UR4, PT ;  /* 0x0000000400007c0c */ /* 0x000fda000bf05270 */
[----:B------:R-:W-:Y:S05]  /*4710*/  @P0 BRA `(.L_x_96) ;  /* 0x00000000003c0947 */ /* 0x000fea0003800000 */
[----:B------:R-:W1:Y:S01]  /*4720*/  S2R R2, SR_LANEID ;  /* 0x0000000000027919 */ /* 0x000e620000000000 */
[----:B------:R-:W-:Y:S01]  /*4730*/  ULOP3.LUT UR8, URZ, UR8, URZ, 0x33, !UPT ;  /* 0x00000008ff087292 */ /* 0x000fe2000f8e33ff */
[----:B------:R-:W-:Y:S01]  /*4740*/  LOP3.LUT R4, RZ, UR4, RZ, 0x33, !PT ;  /* 0x00000004ff047c12 */ /* 0x000fe2000f8e33ff */
[----:B------:R-:W-:Y:S02]  /*4750*/  VOTEU.ANY UR7, UPT, PT ;  /* 0x0000000000077886 */ /* 0x000fe400038e0100 */
[----:B------:R-:W-:Y:S01]  /*4760*/  UFLO.U32 UR7, UR7 ;  /* 0x00000007000772bd */ /* 0x000fe200080e0000 */
[----:B------:R-:W2:Y:S01]  /*4770*/  REDUX UR4, R4 ;  /* 0x00000000040473c4 */ /* 0x000ea20000000000 */
[----:B------:R-:W-:-:S06]  /*4780*/  IMAD.U32 R0, RZ, RZ, UR8 ;  /* 0x00000008ff007e24 */ /* 0x000fcc000f8e00ff */
[----:B------:R1:W-:Y:S01]  /*4790*/  UTCATOMSWS.AND URZ, UR8 ;  /* 0x0000000800ff79e3 */ /* 0x0003e20008000000 */
[----:B------:R-:W3:Y:S01]  /*47a0*/  REDUX UR5, R0 ;  /* 0x00000000000573c4 */ /* 0x000ee20000000000 */
[----:B-1----:R-:W-:Y:S01]  /*47b0*/  ISETP.EQ.U32.AND P0, PT, R2, UR7, PT ;  /* 0x0000000702007c0c */ /* 0x002fe2000bf02070 */
[----:B--2---:R-:W-:Y:S01]  /*47c0*/  IMAD.U32 R2, RZ, RZ, UR4 ;  /* 0x00000004ff027e24 */ /* 0x004fe2000f8e00ff */
[----:B---3--:R-:W-:-:S11]  /*47d0*/  MOV R3, UR5 ;  /* 0x0000000500037c02 */ /* 0x008fd60008000f00 */
[----:B------:R1:W-:Y:S04]  /*47e0*/  @P0 ATOMS.AND RZ, [UR6+0x14], R3 ;  /* 0x00001403ffff098c */ /* 0x0003e8000a800006 */
[----:B------:R1:W-:Y:S01]  /*47f0*/  @P0 ATOMS.AND RZ, [UR6+0x18], R2 ;  /* 0x00001802ffff098c */ /* 0x0003e2000a800006 */
[----:B------:R-:W-:Y:S05]  /*4800*/  BRA `(.L_x_97) ;  /* 0x0000000000147947 */ /* 0x000fea0003800000 */
.L_x_96:
[----:B------:R-:W-:Y:S02]  /*4810*/  MOV R2, 0x4830 ;  /* 0x0000483000027802 */ /* 0x000fe40000000f00 */
[----:B---345:R-:W-:Y:S05]  /*4820*/  CALL.REL.NOINC `($__internal_0_$__cuda_sm10x_tcgen05_guardrail_trap_col_being_dealloced_not_returned_by_alloc) ;  /* 0x0000005800587944 */ /* 0x038fea0003c00000 */
[----:B------:R-:W-:Y:S05]  /*4830*/  BRA `(.L_x_97) ;  /* 0x0000000000087947 */ /* 0x000fea0003800000 */
.L_x_95:
[----:B------:R-:W-:Y:S02]  /*4840*/  MOV R2, 0x4860 ;  /* 0x0000486000027802 */ /* 0x000fe40000000f00 */
[----:B---345:R-:W-:Y:S05]  /*4850*/  CALL.REL.NOINC `($__internal_2_$__cuda_sm10x_tcgen05_guardrail_trap_unallocated_columns_being_dealloced) ;  /* 0x0000005800647944 */ /* 0x038fea0003c00000 */
.L_x_97:
[----:B------:R-:W-:Y:S01]  /*4860*/  NOP ;  /* 0x0000000000007918 */ /* 0x000fe20000000000 */
[----:B----4-:R-:W-:Y:S05]  /*4870*/  EXIT ;  /* 0x000000000000794d */ /* 0x010fea0003800000 */
.L_x_68:
[----:B------:R-:W-:-:S09]  /*4880*/  UISETP.NE.OR UP5, UPT, UR10, 0x3, !UP5 ;  /* 0x000000030a00788c */ /* 0x000fd2000efa5670 */
[----:B------:R-:W-:Y:S05]  /*4890*/  BRA.U UP5, `(.L_x_98) ;  /* 0x0000000d05407547 */ /* 0x000fea000b800000 */
[----:B------:R-:W1:Y:S01]  /*48a0*/  LDC R0, c[0x0][0xb30] ;  /* 0x0002cc00ff007b82 */ /* 0x000e620000000800 */
[----:B------:R-:W2:Y:S01]  /*48b0*/  LDCU.64 UR8, c[0x0][0x888] ;  /* 0x00011100ff0877ac */ /* 0x000ea20008000a00 */
[----:B------:R-:W-:Y:S02]  /*48c0*/  HFMA2 R29, -RZ, RZ, 0, 0 ;  /* 0x00000000ff1d7431 */ /* 0x000fe400000001ff */
[----:B------:R-:W-:Y:S01]  /*48d0*/  IMAD.MOV.U32 R31, RZ, RZ, 0x1 ;  /* 0x00000001ff1f7424 */ /* 0x000fe200078e00ff */
[----:B------:R-:W-:Y:S01]  /*48e0*/  MOV R23, 0x2000 ;  /* 0x0000200000177802 */ /* 0x000fe20000000f00 */
[----:B------:R-:W3:Y:S01]  /*48f0*/  LDCU.64 UR4, c[0x0][0x890] ;  /* 0x00011200ff0477ac */ /* 0x000ee20008000a00 */
[----:B------:R-:W-:Y:S01]  /*4900*/  IMAD.MOV.U32 R30, RZ, RZ, RZ ;  /* 0x000000ffff1e7224 */ /* 0x000fe200078e00ff */
[----:B------:R-:W4:Y:S01]  /*4910*/  LDC R19, c[0x0][0x370] ;  /* 0x0000dc00ff137b82 */ /* 0x000f220000000800 */
[----:B------:R-:W-:Y:S01]  /*4920*/  UMOV UR6, 0x400 ;  /* 0x0000040000067882 */ /* 0x000fe20000000000 */
[----:B------:R-:W-:-:S02]  /*4930*/  UPLOP3.LUT UP1, UPT, UPT, UPT, UPT, 0x40, 0x4 ;  /* 0x000000000004789c */ /* 0x000fc40003f2e870 */
[----:B------:R-:W-:-:S04]  /*4940*/  ULEA UR6, UR37, UR6, 0x18 ;  /* 0x0000000625067291 */ /* 0x000fc8000f8ec0ff */
[----:B------:R-:W4:Y:S01]  /*4950*/  LDC R2, c[0x0][0xb0c] ;  /* 0x0002c300ff027b82 */ /* 0x000f220000000800 */
[----:B------:R-:W-:Y:S02]  /*4960*/  UIADD3 UR13, UPT, UPT, UR6, 0x108, URZ ;  /* 0x00000108060d7890 */ /* 0x000fe4000fffe0ff */
[----:B--2---:R-:W-:Y:S02]  /*4970*/  UISETP.NE.U32.AND UP2, UPT, UR8, URZ, UPT ;  /* 0x000000ff0800728c */ /* 0x004fe4000bf45070 */
[----:B------:R-:W-:Y:S02]  /*4980*/  UIADD3 UR17, UPT, UPT, UR6, 0x100, URZ ;  /* 0x0000010006117890 */ /* 0x000fe4000fffe0ff */
[----:B---3--:R-:W-:Y:S01]  /*4990*/  UISETP.NE.U32.AND UP3, UPT, UR4, URZ, UPT ;  /* 0x000000ff0400728c */ /* 0x008fe2000bf65070 */
[----:B------:R-:W2:Y:S01]  /*49a0*/  LDC R18, c[0x0][0xb20] ;  /* 0x0002c800ff127b82 */ /* 0x000ea20000000800 */
[----:B-1----:R-:W-:Y:S01]  /*49b0*/  ISETP.NE.AND P1, PT, R0, 0x1, PT ;  /* 0x000000010000780c */ /* 0x002fe20003f25270 */
[----:B------:R-:W-:-:S02]  /*49c0*/  UISETP.NE.AND.EX UP2, UPT, UR9, URZ, UPT, UP2 ;  /* 0x000000ff0900728c */ /* 0x000fc4000bf45320 */
[----:B------:R-:W-:Y:S02]  /*49d0*/  UPRMT UR13, UR37, 0x654, UR13 ;  /* 0x00000654250d7896 */ /* 0x000fe4000800000d */
[----:B------:R-:W-:Y:S02]  /*49e0*/  UISETP.NE.AND.EX UP3, UPT, UR5, URZ, UPT, UP3 ;  /* 0x000000ff0500728c */ /* 0x000fe4000bf65330 */
[----:B------:R-:W1:Y:S08]  /*49f0*/  LDC.64 R32, c[0x0][0x348] ;  /* 0x0000d200ff207b82 */ /* 0x000e700000000a00 */
[----:B------:R-:W3:Y:S08]  /*4a00*/  LDC.64 R16, c[0x0][0xb10] ;  /* 0x0002c400ff107b82 */ /* 0x000ef00000000a00 */
[----:B------:R-:W1:Y:S08]  /*4a10*/  LDC.64 R6, c[0x0][0xb18] ;  /* 0x0002c600ff067b82 */ /* 0x000e700000000a00 */
[----:B------:R-:W1:Y:S08]  /*4a20*/  LDC.64 R4, c[0x0][0xb28] ;  /* 0x0002ca00ff047b82 */ /* 0x000e700000000a00 */
[----:B--2-4-:R-:W1:Y:S02]  /*4a30*/  LDC R22, c[0x0][0x374] ;  /* 0x0000dd00ff167b82 */ /* 0x014e640000000800 */
.L_x_107:
[C---:B------:R-:W-:Y:S02]  /*4a40*/  LEA R0, R30.reuse, UR6, 0x3 ;  /* 0x000000061e007c11 */ /* 0x040fe4000f8e18ff */
[----:B------:R-:W-:Y:S02]  /*4a50*/  SHF.L.U32 R3, R29, 0x1f, RZ ;  /* 0x0000001f1d037819 */ /* 0x000fe400000006ff */
[----:B------:R-:W-:Y:S02]  /*4a60*/  LEA R24, R30, UR6, 0x4 ;  /* 0x000000061e187c11 */ /* 0x000fe4000f8e20ff */
[----:B--2---:R-:W2:Y:S02]  /*4a70*/  SYNCS.PHASECHK.TRANS64.TRYWAIT P0, [R0+URZ+0x130], R3 ;  /* 0x00013003000075a7 */ /* 0x004ea400080011ff */
[----:B--2---:R-:W-:Y:S05]  /*4a80*/  @!P0 BRA `(.L_x_99) ;  /* 0x0000005000fc8947 */ /* 0x004fea0003800000 */
.L_x_190:
[----:B------:R-:W-:Y:S01]  /*4a90*/  ISETP.GE.AND P0, PT, R72, 0x1, PT ;  /* 0x000000014800780c */ /* 0x000fe20003f06270 */
[----:B------:R-:W4:Y:S01]  /*4aa0*/  LDS.128 R24, [R24+0x1c0] ;  /* 0x0001c00018187984 */ /* 0x000f220000000c00 */
[----:B--2---:R-:W-:Y:S01]  /*4ab0*/  VIADD R0, R0, 0x140 ;  /* 0x0000014000007836 */ /* 0x004fe20000000000 */
[----:B------:R-:W-:Y:S01]  /*4ac0*/  @!PT LDS RZ, [RZ] ;  /* 0x00000000fffff984 */ /* 0x000fe20000000800 */
[----:B------:R-:W-:Y:S01]  /*4ad0*/  @!PT LDS RZ, [RZ] ;  /* 0x00000000fffff984 */ /* 0x000fe20000000800 */
[----:B------:R-:W-:Y:S01]  /*4ae0*/  @!PT LDS RZ, [RZ] ;  /* 0x00000000fffff984 */ /* 0x000fe20000000800 */
[----:B------:R-:W-:Y:S01]  /*4af0*/  @!PT LDS RZ, [RZ] ;  /* 0x00000000fffff984 */ /* 0x000fe20000000800 */
[----:B------:R2:W-:Y:S06]  /*4b00*/  MEMBAR.ALL.CTA ;  /* 0x0000000000007992 */ /* 0x0005ec0000008000 */
[----:B--2---:R-:W2:Y:S01]  /*4b10*/  FENCE.VIEW.ASYNC.S ;  /* 0x00000000000073c6 */ /* 0x004ea20000000000 */
[----:B------:R-:W-:Y:S04]  /*4b20*/  PRMT R0, RZ, 0x654, R0 ;  /* 0x00000654ff007816 */ /* 0x000fe80000000000 */
[----:B--2---:R2:W-:Y:S01]  /*4b30*/  SYNCS.ARRIVE.TRANS64.RED.A1T0 RZ, [R0+URZ], RZ ;  /* 0x000000ff00ff79a7 */ /* 0x0045e200081004ff */
[----:B----4-:R-:W-:Y:S11]  /*4b40*/  LOP3.LUT P3, RZ, R26, 0x1, RZ, 0xc0, !PT ;  /* 0x000000011aff7812 */ /* 0x010ff6000786c0ff */
[----:B------:R-:W-:Y:S02]  /*4b50*/  @!UPT UIADD3 URZ, UPT, UPT, URZ, URZ, URZ ;  /* 0x000000fffffff290 */ /* 0x000fe4000fffe0ff */
[----:B------:R-:W-:Y:S02]  /*4b60*/  @P3 MOV R13, R24 ;  /* 0x00000018000d3202 */ /* 0x000fe40000000f00 */
[----:B------:R-:W-:Y:S01]  /*4b70*/  @P3 LOP3.LUT R8, R25, 0xffff, RZ, 0xc0, !PT ;  /* 0x0000ffff19083812 */ /* 0x000fe200078ec0ff */
[----:B--2---:R-:W-:Y:S06]  /*4b80*/  @!P0 BRA `(.L_x_100) ;  /* 0x0000000000a48947 */ /* 0x004fec0003800000 */
[----:B-1----:R-:W-:Y:S01]  /*4b90*/  IMAD.HI.U32 R35, R22, R7, RZ ;  /* 0x0000000716237227 */ /* 0x002fe200078e00ff */
[----:B------:R-:W-:Y:S02]  /*4ba0*/  ISETP.NE.AND P0, PT, R6, 0x1, PT ;  /* 0x000000010600780c */ /* 0x000fe40003f05270 */
[----:B------:R-:W-:Y:S01]  /*4bb0*/  ISETP.NE.AND P2, PT, R72, 0x1, PT ;  /* 0x000000014800780c */ /* 0x000fe20003f45270 */
[----:B---3--:R-:W-:Y:S01]  /*4bc0*/  IMAD.HI.U32 R34, R19, R16, RZ ;  /* 0x0000001013227227 */ /* 0x008fe200078e00ff */
[----:B------:R-:W-:Y:S02]  /*4bd0*/  SHF.R.U32.HI R35, RZ, R18, R35 ;  /* 0x00000012ff237219 */ /* 0x000fe40000011623 */
[----:B------:R-:W-:Y:S01]  /*4be0*/  ISETP.NE.AND P4, PT, R2, 0x1, PT ;  /* 0x000000010200780c */ /* 0x000fe20003f85270 */
[----:B------:R-:W-:Y:S01]  /*4bf0*/  IMAD.HI.U32 R36, R13, R16, RZ ;  /* 0x000000100d247227 */ /* 0x000fe200078e00ff */
[----:B------:R-:W-:Y:S02]  /*4c00*/  SHF.R.U32.HI R34, RZ, R17, R34 ;  /* 0x00000011ff227219 */ /* 0x000fe40000011622 */
[----:B------:R-:W-:Y:S01]  /*4c10*/  SEL R3, R22, R35, !P0 ;  /* 0x0000002316037207 */ /* 0x000fe20004000000 */
[C---:B------:R-:W-:Y:S01]  /*4c20*/  IMAD.HI.U32 R35, R8.reuse, R7, RZ ;  /* 0x0000000708237227 */ /* 0x040fe200078e00ff */
[----:B------:R-:W-:Y:S02]  /*4c30*/  SEL R11, R19, R34, !P4 ;  /* 0x00000022130b7207 */ /* 0x000fe40006000000 */
[----:B------:R-:W-:Y:S01]  /*4c40*/  SHF.R.U32.HI R36, RZ, R17, R36 ;  /* 0x00000011ff247219 */ /* 0x000fe20000011624 */
[----:B------:R-:W-:Y:S01]  /*4c50*/  IMAD.HI.U32 R38, R3, R4, RZ ;  /* 0x0000000403267227 */ /* 0x000fe200078e00ff */
[----:B------:R-:W-:Y:S03]  /*4c60*/  SHF.R.U32.HI R35, RZ, R18, R35 ;  /* 0x00000012ff237219 */ /* 0x000fe60000011623 */
[----:B------:R-:W-:Y:S01]  /*4c70*/  IMAD.HI.U32 R34, R11, R4, RZ ;  /* 0x000000040b227227 */ /* 0x000fe200078e00ff */
[----:B------:R-:W-:Y:S02]  /*4c80*/  @P2 SHF.R.U32.HI R3, RZ, R5, R38 ;  /* 0x00000005ff032219 */ /* 0x000fe40000011626 */
[----:B------:R-:W-:Y:S02]  /*4c90*/  SEL R9, R8, R35, !P0 ;  /* 0x0000002308097207 */ /* 0x000fe40004000000 */
[----:B------:R-:W-:Y:S01]  /*4ca0*/  @P2 SHF.R.U32.HI R11, RZ, R5, R34 ;  /* 0x00000005ff0b2219 */ /* 0x000fe20000011622 */
[C---:B------:R-:W-:Y:S01]  /*4cb0*/  IMAD R10, R72.reuse, R3, RZ ;  /* 0x00000003480a7224 */ /* 0x040fe200078e02ff */
[----:B------:R-:W-:Y:S01]  /*4cc0*/  SEL R3, R13, R36, !P4 ;  /* 0x000000240d037207 */ /* 0x000fe20006000000 */
[C---:B------:R-:W-:Y:S03]  /*4cd0*/  IMAD.HI.U32 R14, R9.reuse, R4, RZ ;  /* 0x00000004090e7227 */ /* 0x040fe600078e00ff */
[----:B------:R-:W-:Y:S01]  /*4ce0*/  ISETP.GE.AND P0, PT, R9, R10, PT ;  /* 0x0000000a0900720c */ /* 0x000fe20003f06270 */
[C---:B------:R-:W-:Y:S01]  /*4cf0*/  IMAD R12, R72.reuse, R11, RZ ;  /* 0x0000000b480c7224 */ /* 0x040fe200078e02ff */
[-C--:B------:R-:W-:Y:S04]  /*4d00*/  SHF.R.U32.HI R14, RZ, R5.reuse, R14 ;  /* 0x00000005ff0e7219 */ /* 0x080fe8000001160e */
[----:B------:R-:W-:Y:S02]  /*4d10*/  ISETP.GE.OR P0, PT, R3, R12, P0 ;  /* 0x0000000c0300720c */ /* 0x000fe40000706670 */
[----:B------:R-:W-:Y:S05]  /*4d20*/  SEL R15, R9, R14, !P2 ;  /* 0x0000000e090f7207 */ /* 0x000fea0005000000 */
[----:B------:R-:W-:Y:S04]  /*4d30*/  IMAD.MOV R14, RZ, RZ, -R15 ;  /* 0x000000ffff0e7224 */ /* 0x000fe800078e0a0f */
[----:B------:R-:W-:Y:S02]  /*4d40*/  IMAD R14, R72, R14, R9 ;  /* 0x0000000e480e7224 */ /* 0x000fe400078e0209 */
[C---:B------:R-:W-:Y:S05]  /*4d50*/  @!P0 IMAD.HI.U32 R10, R3.reuse, R4, RZ ;  /* 0x00000004030a8227 */ /* 0x040fea00078e00ff */
[----:B------:R-:W-:Y:S04]  /*4d60*/  @!P0 SHF.R.U32.HI R10, RZ, R5, R10 ;  /* 0x00000005ff0a8219 */ /* 0x000fe8000001160a */
[----:B------:R-:W-:Y:S01]  /*4d70*/  @!P0 SEL R0, R3, R10, !P2 ;  /* 0x0000000a03008207 */ /* 0x000fe20005000000 */
[----:B------:R-:W-:Y:S03]  /*4d80*/  IMAD.MOV R10, RZ, RZ, -R3 ;  /* 0x000000ffff0a7224 */ /* 0x000fe600078e0a03 */
[----:B------:R-:W-:Y:S01]  /*4d90*/  @!P0 IADD3 R15, PT, PT, R15, -R0, RZ ;  /* 0x800000000f0f8210 */ /* 0x000fe20007ffe0ff */
[----:B------:R-:W-:Y:S01]  /*4da0*/  @!P0 IMAD R0, R11, R14, R0 ;  /* 0x0000000e0b008224 */ /* 0x000fe200078e0200 */
[----:B------:R-:W-:Y:S01]  /*4db0*/  IADD3 R11, PT, PT, -R9, RZ, RZ ;  /* 0x000000ff090b7210 */ /* 0x000fe20007ffe1ff */
[----:B------:R-:W-:Y:S02]  /*4dc0*/  IMAD R13, R2, R10, R13 ;  /* 0x0000000a020d7224 */ /* 0x000fe400078e020d */
[----:B------:R-:W-:Y:S02]  /*4dd0*/  @!P0 IMAD R9, R15, R72, R3 ;  /* 0x000000480f098224 */ /* 0x000fe400078e0203 */
[----:B------:R-:W-:Y:S02]  /*4de0*/  @!P0 IMAD.MOV.U32 R3, RZ, RZ, R0 ;  /* 0x000000ffff038224 */ /* 0x000fe400078e0000 */
[----:B------:R-:W-:Y:S02]  /*4df0*/  IMAD R8, R6, R11, R8 ;  /* 0x0000000b06087224 */ /* 0x000fe400078e0208 */
[----:B------:R-:W-:Y:S02]  /*4e00*/  IMAD R13, R3, R2, R13 ;  /* 0x00000002030d7224 */ /* 0x000fe400078e020d */
[----:B------:R-:W-:Y:S02]  /*4e10*/  IMAD R8, R9, R6, R8 ;  /* 0x0000000609087224 */ /* 0x000fe400078e0208 */
.L_x_100:
[----:B------:R-:W-:Y:S05]  /*4e20*/  BRA.U UP1, `(.L_x_101) ;  /* 0x0000000101107547 */ /* 0x000fea000b800000 */
[----:B------:R-:W-:Y:S04]  /*4e30*/  MOV R0, UR7 ;  /* 0x0000000700007c02 */ /* 0x000fe80008000f00 */
[----:B------:R-:W-:Y:S04]  /*4e40*/  SHF.L.U32 R3, R0, 0x1f, RZ ;  /* 0x0000001f00037819 */ /* 0x000fe800000006ff */
[----:B------:R-:W2:Y:S02]  /*4e50*/  SYNCS.PHASECHK.TRANS64.TRYWAIT P0, [UR6+0x128], R3 ;  /* 0x00012803ff0075a7 */ /* 0x000ea40008001106 */
[----:B--2---:R-:W-:Y:S05]  /*4e60*/  @!P0 BRA `(.L_x_102) ;  /* 0x0000005000188947 */ /* 0x004fea0003800000 */
.L_x_101:
[----:B------:R-:W-:Y:S02]  /*4e70*/  R2UR UR19, R21 ;  /* 0x00000000151372ca */ /* 0x000fe400000e0000 */
[----:B------:R-:W-:Y:S02]  /*4e80*/  R2UR UR18, R20 ;  /* 0x00000000141272ca */ /* 0x000fe400000e0000 */
[----:B------:R-:W-:Y:S02]  /*4e90*/  ISETP.NE.U32.AND P2, PT, RZ, UR4, PT ;  /* 0x00000004ff007c0c */ /* 0x000fe4000bf45070 */
[----:B------:R-:W-:Y:S02]  /*4ea0*/  SHF.L.U32 R12, R31, 0x1f, RZ ;  /* 0x0000001f1f0c7819 */ /* 0x000fe400000006ff */
[----:B------:R-:W-:Y:S05]  /*4eb0*/  ISETP.NE.AND.EX P2, PT, RZ, UR5, PT, P2 ;  /* 0x00000005ff007c0c */ /* 0x000fea000bf45320 */
[----:B------:R-:W-:Y:S02]  /*4ec0*/  USHF.L.U32 UR19, UR19, 0x7, URZ ;  /* 0x0000000713137899 */ /* 0x000fe400080006ff */
[----:B------:R-:W-:Y:S01]  /*4ed0*/  USHF.L.U32 UR18, UR18, 0x7, URZ ;  /* 0x0000000712127899 */ /* 0x000fe200080006ff */
[----:B------:R-:W-:Y:S11]  /*4ee0*/  BRA.U !UP3, `(.L_x_103) ;  /* 0x000000010b347547 */ /* 0x000ff6000b800000 */
[----:B------:R-:W-:Y:S01]  /*4ef0*/  UPLOP3.LUT UP0, UPT, UPT, UPT, UP2, 0x80, 0x8 ;  /* 0x000000000008789c */ /* 0x000fe20003f0f020 */
[----:B--2---:R-:W-:Y:S02]  /*4f00*/  HFMA2 R0, -RZ, RZ, 0, 5.9604644775390625e-08 ;  /* 0x00000001ff007431 */ /* 0x004fe400000001ff */
[----:B------:R-:W-:Y:S03]  /*4f10*/  IMAD.MOV.U32 R153, RZ, RZ, 0x1 ;  /* 0x00000001ff997424 */ /* 0x000fe600078e00ff */
[----:B------:R-:W-:Y:S05]  /*4f20*/  PLOP3.LUT P0, PT, PT, PT, UP0, 0x80, 0x8 ;  /* 0x000000000008781c */ /* 0x000fea0003f0f008 */
[----:B------:R-:W2:Y:S01]  /*4f30*/  @UP0 LDCU.64 UR10, c[0x0][0x888] ;  /* 0x00011100ff0a07ac */ /* 0x000ea20008000a00 */
[----:B------:R-:W-:Y:S07]  /*4f40*/  @UP0 UIMAD UR8, UR36, UR4, URZ ;  /* 0x00000004240802a4 */ /* 0x000fee000f8e02ff */
[----:B------:R-:W-:Y:S01]  /*4f50*/  @!P0 PRMT R153, R0, 0x7610, R153 ;  /* 0x0000761000998816 */ /* 0x000fe20000000099 */
[----:B--2---:R-:W-:Y:S03]  /*4f60*/  @UP0 UIMAD.WIDE UR10, UR8, 0x4, UR10 ;  /* 0x00000004080a08a5 */ /* 0x004fe6000f8e020a */
[----:B------:R-:W2:Y:S03]  /*4f70*/  @!UP0 LDCU UR8, c[0x0][0x880] ;  /* 0x00011000ff0887ac */ /* 0x000ea60008000800 */
[----:B------:R-:W-:Y:S01]  /*4f80*/  IMAD.U32 R10, RZ, RZ, UR10 ;  /* 0x0000000aff0a7e24 */ /* 0x000fe2000f8e00ff */
[----:B------:R-:W-:Y:S05]  /*4f90*/  MOV R11, UR11 ;  /* 0x0000000b000b7c02 */ /* 0x000fea0008000f00 */
[----:B-----5:R4:W5:Y:S02]  /*4fa0*/  @P0 LDG.E R82, desc[UR46][R10.64] ;  /* 0x0000002e0a520981 */ /* 0x020964000c1e1900 */
[----:B--2-4-:R-:W-:Y:S07]  /*4fb0*/  @!P0 IMAD.U32 R82, RZ, RZ, UR8 ;  /* 0x00000008ff528e24 */ /* 0x014fee000f8e00ff */
.L_x_103:
[----:B-----5:R-:W-:Y:S01]  /*4fc0*/  @!P2 ISETP.EQ.AND P0, PT, R82, RZ, PT ;  /* 0x000000ff5200a20c */ /* 0x020fe20003f02270 */
[----:B------:R-:W-:Y:S01]  /*4fd0*/  @!UPT UIADD3 URZ, UPT, UPT, URZ, URZ, URZ ;  /* 0x000000fffffff290 */ /* 0x000fe2000fffe0ff */
[----:B------:R-:W-:Y:S11]  /*4fe0*/  @!P2 BRA `(.L_x_104) ;  /* 0x000000000014a947 */ /* 0x000ff60003800000 */
[----:B------:R-:W-:Y:S02]  /*4ff0*/  LOP3.LUT P2, RZ, R153, 0xff, RZ, 0xc0, !PT ;  /* 0x000000ff99ff7812 */ /* 0x000fe4000784c0ff */
[----:B------:R-:W-:Y:S04]  /*5000*/  PLOP3.LUT P0, PT, PT, PT, UP0, 0x80, 0x8 ;  /* 0x000000000008781c */ /* 0x000fe80003f0f008 */
[----:B------:R-:W-:Y:S07]  /*5010*/  PLOP3.LUT P0, PT, P0, PT, PT, 0x8, 0x80 ;  /* 0x000000000080781c */ /* 0x000fee000070e170 */
[----:B------:R-:W-:Y:S11]  /*5020*/  @P2 ISETP.EQ.AND P0, PT, R82, RZ, PT ;  /* 0x000000ff5200220c */ /* 0x000ff60003f02270 */
[----:B------:R-:W-:Y:S02]  /*5030*/  @!UPT UIADD3 URZ, UPT, UPT, URZ, URZ, URZ ;  /* 0x000000fffffff290 */ /* 0x000fe4000fffe0ff */
.L_x_104:
[----:B------:R-:W4:Y:S01]  /*5040*/  SYNCS.PHASECHK.TRANS64.TRYWAIT P2, [UR6+0x110], R12 ;  /* 0x0001100cff0075a7 */ /* 0x000f220008041106 */
[----:B------:R-:W-:Y:S04]  /*5050*/  ELECT P4, URZ, PT ;  /* 0x0000000000ff782f */ /* 0x000fe80003880000 */
[----:B------:R-:W-:Y:S11]  /*5060*/  PLOP3.LUT P4, PT, P0, P4, PT, 0xf2, 0x2f ;  /* 0x00000000002f781c */ /* 0x000ff60000789e72 */
[----:B------:R-:W-:Y:S02]  /*5070*/  @!UPT UIADD3 URZ, UPT, UPT, URZ, URZ, URZ ;  /* 0x000000fffffff290 */ /* 0x000fe4000fffe0ff */
[----:B-1----:R-:W-:Y:S05]  /*5080*/  @!P4 IADD3 R21, P0, PT, R32, 0x580, RZ ;  /* 0x000005802015c810 */ /* 0x002fea0007f1e0ff */
[----:B------:R-:W-:Y:S01]  /*5090*/  @!P4 IMAD.X R20, RZ, RZ, R33, P0 ;  /* 0x000000ffff14c224 */ /* 0x000fe200000e0621 */
[----:B----4-:R-:W-:Y:S07]  /*50a0*/  @!P2 BRA `(.L_x_105) ;  /* 0x0000004c00a0a947 */ /* 0x010fee0003800000 */
.L_x_193:
[----:B------:R-:W4:Y:S01]  /*50b0*/  LDC.64 R14, c[0x0][0xb10] ;  /* 0x0002c400ff0e7b82 */ /* 0x000f220000000a00 */
[----:B------:R-:W-:Y:S01]  /*50c0*/  @!P4 R2UR UR8, R20 ;  /* 0x000000001408c2ca */ /* 0x000fe200000e0000 */
[----:B------:R-:W-:Y:S01]  /*50d0*/  VOTEU.ALL UP1, P4 ;  /* 0x0000000000ff7886 */ /* 0x000fe20002020000 */
[----:B------:R-:W-:Y:S01]  /*50e0*/  @!P4 R2UR UR9, R21 ;  /* 0x000000001509c2ca */ /* 0x000fe200000e0000 */
[----:B------:R-:W-:Y:S01]  /*50f0*/  UMOV UR10, 0x0 ;  /* 0x00000000000a7882 */ /* 0x000fe20000000000 */
[----:B------:R-:W-:Y:S03]  /*5100*/  UMOV UR11, 0x10000000 ;  /* 0x10000000000b7882 */ /* 0x000fe60000000000 */
[----:B------:R-:W5:Y:S01]  /*5110*/  LDC.64 R10, c[0x0][0xb18] ;  /* 0x0002c600ff0a7b82 */ /* 0x000f620000000a00 */
[----:B------:R-:W-:Y:S01]  /*5120*/  @!UP1 UIADD3 UR16, UPT, UPT, UR6, 0x200, URZ ;  /* 0x0000020006109890 */ /* 0x000fe2000fffe0ff */
[----:B------:R-:W-:Y:S01]  /*5130*/  @P3 SHF.R.U32.HI R28, RZ, 0x10, R25 ;  /* 0x00000010ff1c3819 */ /* 0x000fe20000011619 */
[----:B------:R-:W-:Y:S01]  /*5140*/  VOTEU.ALL UP1, P4 ;  /* 0x0000000000ff7886 */ /* 0x000fe20002020000 */
[----:B------:R-:W-:Y:S01]  /*5150*/  UMOV UR20, UR36 ;  /* 0x0000002400147c82 */ /* 0x000fe20008000000 */
[----:B------:R-:W-:Y:S03]  /*5160*/  VIADD R30, R30, 0x1 ;  /* 0x000000011e1e7836 */ /* 0x000fe60000000000 */
[----:B--2---:R-:W2:Y:S01]  /*5170*/  @!P1 LDC R0, c[0x0][0xb20] ;  /* 0x0002c800ff009b82 */ /* 0x004ea20000000800 */
[----:B------:R-:W-:Y:S01]  /*5180*/  IMAD.U32 R21, RZ, RZ, UR8 ;  /* 0x00000008ff157e24 */ /* 0x000fe2000f8e00ff */
[----:B------:R-:W-:Y:S06]  /*5190*/  UPRMT UR8, UR37, 0x654, UR17 ;  /* 0x0000065425087896 */ /* 0x000fec0008000011 */
[----:B-1----:R-:W1:Y:S01]  /*51a0*/  @!P1 LDC R3, c[0x0][0xb0c] ;  /* 0x0002c300ff039b82 */ /* 0x002e620000000800 */
[----:B------:R-:W-:Y:S01]  /*51b0*/  IMAD.U32 R20, RZ, RZ, UR9 ;  /* 0x00000009ff147e24 */ /* 0x000fe2000f8e00ff */
[----:B------:R-:W-:Y:S04]  /*51c0*/  @!P4 R2UR UR15, R21 ;  /* 0x00000000150fc2ca */ /* 0x000fe800000e0000 */
[----:B------:R-:W-:Y:S01]  /*51d0*/  @!P4 R2UR UR14, R20 ;  /* 0x00000000140ec2ca */ /* 0x000fe200000e0000 */
[----:B------:R-:W-:Y:S11]  /*51e0*/  @!P4 IMAD.MOV.U32 R20, RZ, RZ, 0x2000 ;  /* 0x00002000ff14c424 */ /* 0x000ff600078e00ff */
[----:B------:R-:W-:Y:S01]  /*51f0*/  @!UPT UIADD3 URZ, UPT, UPT, URZ, URZ, URZ ;  /* 0x000000fffffff290 */ /* 0x000fe2000fffe0ff */
[----:B------:R1:W-:Y:S01]  /*5200*/  @!UP1 UTMALDG.3D [UR16], [UR14], desc[UR10] ;  /* 0x00000a100e0095b4 */ /* 0x0003e20008011000 */
[----:B------:R1:W-:Y:S02]  /*5210*/  @!P4 SYNCS.ARRIVE.TRANS64.RED.A0TR RZ, [UR6+0x100], R20 ;  /* 0x00010014ffffc9a7 */ /* 0x0003e40008300406 */
[----:B-1----:R-:W-:Y:S01]  /*5220*/  @!P1 ISETP.NE.AND P2, PT, R3, 0x1, PT ;  /* 0x000000010300980c */ /* 0x002fe20003f45270 */
[C---:B----4-:R-:W-:Y:S01]  /*5230*/  @!P1 IMAD.HI.U32 R14, R13.reuse, R14, RZ ;  /* 0x0000000e0d0e9227 */ /* 0x050fe200078e00ff */
[----:B-----5:R-:W-:Y:S03]  /*5240*/  @!P1 ISETP.NE.AND P0, PT, R10, 0x1, PT ;  /* 0x000000010a00980c */ /* 0x020fe60003f05270 */
[C---:B------:R-:W-:Y:S01]  /*5250*/  @!P1 IMAD.HI.U32 R11, R8.reuse, R11, RZ ;  /* 0x0000000b080b9227 */ /* 0x040fe200078e00ff */
[----:B------:R-:W-:Y:S04]  /*5260*/  @!P1 SHF.R.U32.HI R14, RZ, R15, R14 ;  /* 0x0000000fff0e9219 */ /* 0x000fe8000001160e */
[----:B--2---:R-:W-:Y:S01]  /*5270*/  @!P1 SHF.R.U32.HI R9, RZ, R0, R11 ;  /* 0x00000000ff099219 */ /* 0x004fe2000001160b */
[----:B------:R-:W-:Y:S01]  /*5280*/  SYNCS.ARRIVE.TRANS64.RED.A1T0 RZ, [UR8], RZ ;  /* 0x000000ffffff79a7 */ /* 0x000fe20008100408 */
[----:B------:R-:W-:Y:S02]  /*5290*/  @!P1 SEL R14, R13, R14, !P2 ;  /* 0x0000000e0d0e9207 */ /* 0x000fe40005000000 */
[----:B------:R-:W-:Y:S01]  /*52a0*/  @!P1 SEL R9, R8, R9, !P0 ;  /* 0x0000000908099207 */ /* 0x000fe20004000000 */
[----:B------:R-:W1:Y:S04]  /*52b0*/  SYNCS.PHASECHK.TRANS64.TRYWAIT P5, [UR6+0x118], R12 ;  /* 0x0001180cff0075a7 */ /* 0x000e6800080a1106 */
[----:B------:R-:W-:Y:S02]  /*52c0*/  @!P1 IMAD.IADD R0, R9, 0x1, -R14 ;  /* 0x0000000109009824 */ /* 0x000fe400078e0a0e */
[----:B------:R-:W-:Y:S02]  /*52d0*/  @!P1 IMAD.IADD R9, R14, 0x1, -R9 ;  /* 0x000000010e099824 */ /* 0x000fe400078e0a09 */
[----:B------:R-:W-:Y:S02]  /*52e0*/  @!P1 IMAD R13, R0, R3, R13 ;  /* 0x00000003000d9224 */ /* 0x000fe400078e020d */
[----:B------:R-:W-:Y:S01]  /*52f0*/  @!P1 IMAD R8, R9, R10, R8 ;  /* 0x0000000a09089224 */ /* 0x000fe200078e0208 */
[----:B-1----:R-:W-:Y:S06]  /*5300*/  @!P5 BRA `(.L_x_106) ;  /* 0x0000004c0020d947 */ /* 0x002fec0003800000 */
.L_x_195:
[----:B-1----:R-:W-:Y:S01]  /*5310*/  @!P4 IADD3 R3, P0, PT, R32, 0x580, RZ ;  /* 0x000005802003c810 */ /* 0x002fe20007f1e0ff */
[----:B------:R-:W-:Y:S01]  /*5320*/  VOTEU.ALL UP1, P4 ;  /* 0x0000000000ff7886 */ /* 0x000fe20002020000 */
[----:B------:R-:W-:Y:S01]  /*5330*/  UMOV UR20, 0x0 ;  /* 0x0000000000147882 */ /* 0x000fe20000000000 */
[----:B------:R-:W-:Y:S01]  /*5340*/  UMOV UR21, 0x10000000 ;  /* 0x1000000000157882 */ /* 0x000fe20000000000 */
[----:B------:R-:W-:Y:S01]  /*5350*/  @!P4 R2UR UR9, R3 ;  /* 0x000000000309c2ca */ /* 0x000fe200000e0000 */
[----:B------:R-:W-:Y:S01]  /*5360*/  @!P4 IMAD.X R0, RZ, RZ, R33, P0 ;  /* 0x000000ffff00c224 */ /* 0x000fe200000e0621 */
[----:B------:R-:W-:Y:S01]  /*5370*/  @!UP1 UIADD3 UR10, UPT, UPT, UR18, 0x40, URZ ;  /* 0x00000040120a9890 */ /* 0x000fe2000fffe0ff */
[----:B------:R-:W-:Y:S01]  /*5380*/  ISETP.NE.AND P0, PT, R30, 0x2, PT ;  /* 0x000000021e00780c */ /* 0x000fe20003f05270 */
[----:B------:R-:W-:Y:S01]  /*5390*/  UMOV UR11, UR19 ;  /* 0x00000013000b7c82 */ /* 0x000fe20008000000 */
[----:B------:R-:W-:Y:S01]  /*53a0*/  UMOV UR12, UR36 ;  /* 0x00000024000c7c82 */ /* 0x000fe20008000000 */
[----:B------:R-:W-:Y:S01]  /*53b0*/  @!P4 R2UR UR8, R0 ;  /* 0x000000000008c2ca */ /* 0x000fe200000e0000 */
[----:B------:R-:W-:Y:S01]  /*53c0*/  IMAD.IADD R20, R8, 0x1, R152 ;  /* 0x0000000108147824 */ /* 0x000fe200078e0298 */
[----:B------:R-:W-:Y:S01]  /*53d0*/  @P3 R2UR UR36, R28 ;  /* 0x000000001c2432ca */ /* 0x000fe200000e0000 */
[----:B------:R-:W-:Y:S01]  /*53e0*/  IMAD.IADD R21, R13, 0x1, R154 ;  /* 0x000000010d157824 */ /* 0x000fe200078e029a */
[----:B------:R-:W-:Y:S02]  /*53f0*/  SEL R0, RZ, 0x1, P0 ;  /* 0x00000001ff007807 */ /* 0x000fe40000000000 */
[----:B------:R-:W-:Y:S01]  /*5400*/  LOP3.LUT R31, R31, 0x1, RZ, 0x3c, !PT ;  /* 0x000000011f1f7812 */ /* 0x000fe200078e3cff */
[----:B------:R-:W-:Y:S01]  /*5410*/  IMAD.U32 R10, RZ, RZ, UR9 ;  /* 0x00000009ff0a7e24 */ /* 0x000fe2000f8e00ff */
[----:B------:R-:W-:Y:S01]  /*5420*/  @!UP1 UIADD3 UR9, UPT, UPT, UR6, 0x108, URZ ;  /* 0x0000010806099890 */ /* 0x000fe2000fffe0ff */
[----:B------:R-:W-:Y:S02]  /*5430*/  LOP3.LUT R29, R29, R0, RZ, 0x3c, !PT ;  /* 0x000000001d1d7212 */ /* 0x000fe400078e3cff */
[----:B------:R-:W-:Y:S02]  /*5440*/  SEL R30, R30, RZ, P0 ;  /* 0x000000ff1e1e7207 */ /* 0x000fe40000000000 */
[----:B------:R-:W-:Y:S01]  /*5450*/  IMAD.U32 R11, RZ, RZ, UR8 ;  /* 0x00000008ff0b7e24 */ /* 0x000fe2000f8e00ff */
[----:B------:R-:W-:Y:S01]  /*5460*/  @!P4 R2UR UR14, R10 ;  /* 0x000000000a0ec2ca */ /* 0x000fe200000e0000 */
[----:B------:R-:W-:Y:S01]  /*5470*/  @!UP1 UIADD3 UR8, UPT, UPT, UR6, 0x2200, URZ ;  /* 0x0000220006089890 */ /* 0x000fe2000fffe0ff */
[----:B------:R-:W-:Y:S02]  /*5480*/  VOTEU.ALL UP1, P4 ;  /* 0x0000000000ff7886 */ /* 0x000fe40002020000 */
[----:B------:R-:W-:Y:S11]  /*5490*/  @!P4 R2UR UR15, R11 ;  /* 0x000000000b0fc2ca */ /* 0x000ff600000e0000 */
[----:B------:R-:W-:Y:S02]  /*54a0*/  @!UPT UIADD3 URZ, UPT, UPT, URZ, URZ, URZ ;  /* 0x000000fffffff290 */ /* 0x000fe4000fffe0ff */
[----:B------:R2:W-:Y:S01]  /*54b0*/  @!UP1 UTMALDG.3D [UR8], [UR14], desc[UR20] ;  /* 0x000014080e0095b4 */ /* 0x0005e20008011000 */
[----:B------:R2:W-:Y:S01]  /*54c0*/  @!P4 SYNCS.ARRIVE.TRANS64.RED.A0TR RZ, [UR6+0x108], R23 ;  /* 0x00010817ffffc9a7 */ /* 0x0005e20008300406 */
[----:B------:R-:W-:Y:S01]  /*54d0*/  UPLOP3.LUT UP1, UPT, UPT, UPT, UPT, 0x80, 0x8 ;  /* 0x000000000008789c */ /* 0x000fe20003f2f070 */
[----:B------:R-:W-:Y:S01]  /*54e0*/  SYNCS.ARRIVE.TRANS64.RED.A1T0 RZ, [UR13], RZ ;  /* 0x000000ffffff79a7 */ /* 0x000fe2000810040d */
[----:B------:R-:W-:Y:S09]  /*54f0*/  @P3 BRA `(.L_x_107) ;  /* 0xfffffff400503947 */ /* 0x000ff2000383ffff */
[----:B------:R-:W-:-:S04]  /*5500*/  SHF.L.U32 R3, R31, 0x1f, RZ ;  /* 0x0000001f1f037819 */ /* 0x000fc800000006ff */
[----:B------:R-:W1:Y:S02]  /*5510*/  SYNCS.PHASECHK.TRANS64.TRYWAIT P0, [UR6+0x110], R3 ;  /* 0x00011003ff0075a7 */ /* 0x000e640008001106 */
[----:B-1----:R-:W-:Y:S05]  /*5520*/  @!P0 BRA `(.L_x_108) ;  /* 0x0000004800b08947 */ /* 0x002fea0003800000 */
.L_x_197:
[----:B-1----:R-:W-:-:S07]  /*5530*/  MOV R0, UR6 ;  /* 0x0000000600007c02 */ /* 0x002fce0008000f00 */
.L_x_109:
[----:B-1----:R-:W-:-:S04]  /*5540*/  SHF.L.U32 R3, R31, 0x1f, RZ ;  /* 0x0000001f1f037819 */ /* 0x002fc800000006ff */
[----:B------:R1:W4:Y:S03]  /*5550*/  SYNCS.PHASECHK.TRANS64.TRYWAIT P0, [R0+URZ+0x118], R3 ;  /* 0x00011803000075a7 */ /* 0x00032600080011ff */
[----:B----4-:R-:W-:Y:S05]  /*5560*/  @!P0 NANOSLEEP.SYNCS 0x989680 ;  /* 0x009896800000895d */ /* 0x010fea0003900000 */
[----:B------:R-:W4:Y:S02]  /*5570*/  @!P0 SYNCS.PHASECHK.TRANS64 P0, [R0+URZ+0x118], R3 ;  /* 0x00011803000085a7 */ /* 0x000f2400080010ff */
[----:B--2-4-:R-:W-:Y:S05]  /*5580*/  @P0 EXIT ;  /* 0x000000000000094d */ /* 0x014fea0003800000 */
[----:B------:R-:W-:Y:S05]  /*5590*/  BRA `(.L_x_109) ;  /* 0xfffffffc00e87947 */ /* 0x000fea000383ffff */
.L_x_98:
[----:B------:R-:W-:-:S06]  /*55a0*/  UISETP.GE.AND UP1, UPT, UR10, 0x4, UPT ;  /* 0x000000040a00788c */ /* 0x000fcc000bf26270 */
[----:B------:R-:W-:-:S13]  /*55b0*/  PLOP3.LUT P0, PT, PT, PT, UP1, 0x80, 0x8 ;  /* 0x000000000008781c */ /* 0x000fda0003f0f018 */
[----:B------:R-:W-:Y:S05]  /*55c0*/  @!P0 EXIT ;  /* 0x000000000000894d */ /* 0x000fea0003800000 */
[----:B------:R-:W-:Y:S01]  /*55d0*/  BAR.SYNC.DEFER_BLOCKING 0x6, 0xa0 ;  /* 0x0182800000007b1d */ /* 0x000fe20000010000 */
[C---:B------:R-:W-:Y:S01]  /*55e0*/  IMAD.U32 R79, R169.reuse, 0x10000, RZ ;  /* 0x00010000a94f7824 */ /* 0x040fe200078e00ff */
[C---:B------:R-:W-:Y:S01]  /*55f0*/  R2P PR, R169.reuse, 0x6 ;  /* 0x00000006a9007804 */ /* 0x040fe20000000000 */
[----:B------:R-:W-:Y:S01]  /*5600*/  IMAD.SHL.U32 R2, R169, 0x40, RZ ;  /* 0x00000040a9027824 */ /* 0x000fe200078e00ff */
[----:B------:R-:W-:Y:S01]  /*5610*/  CS2R R162, SRZ ;  /* 0x0000000000a27805 */ /* 0x000fe2000001ff00 */
[----:B------:R-:W-:Y:S01]  /*5620*/  IMAD.MOV.U32 R166, RZ, RZ, 0x20 ;  /* 0x00000020ffa67424 */ /* 0x000fe200078e00ff */
[----:B------:R-:W-:Y:S02]  /*5630*/  UMOV UR49, 0x400 ;  /* 0x0000040000317882 */ /* 0x000fe40000000000 */
[----:B------:R-:W1:Y:S01]  /*5640*/  LDC R159, c[0x0][0x370] ;  /* 0x0000dc00ff9f7b82 */ /* 0x000e620000000800 */
[----:B------:R-:W-:Y:S01]  /*5650*/  ULEA UR49, UR37, UR49, 0x18 ;  /* 0x0000003125317291 */ /* 0x000fe2000f8ec0ff */
[----:B------:R-:W-:Y:S01]  /*5660*/  LOP3.LUT R79, R79, 0x600000, RZ, 0xc0, !PT ;  /* 0x006000004f4f7812 */ /* 0x000fe200078ec0ff */
[----:B------:R-:W-:Y:S01]  /*5670*/  IMAD.SHL.U32 R155, R169, 0x8, RZ ;  /* 0x00000008a99b7824 */ /* 0x000fe200078e00ff */
[----:B------:R-:W-:Y:S01]  /*5680*/  LOP3.LUT R4, R2, 0x180, RZ, 0xc0, !PT ;  /* 0x0000018002047812 */ /* 0x000fe200078ec0ff */
[----:B------:R-:W-:Y:S01]  /*5690*/  IMAD.MOV.U32 R167, RZ, RZ, 0x10 ;  /* 0x00000010ffa77424 */ /* 0x000fe200078e00ff */
[----:B------:R-:W-:Y:S01]  /*56a0*/  SEL R166, R166, 0xffffffe0, !P2 ;  /* 0xffffffe0a6a67807 */ /* 0x000fe20005000000 */
[----:B------:R-:W-:Y:S01]  /*56b0*/  UIADD3 UR4, UPT, UPT, UR49, 0x4200, URZ ;  /* 0x0000420031047890 */ /* 0x000fe2000fffe0ff */
[----:B------:R-:W2:Y:S01]  /*56c0*/  LDC R74, c[0x0][0xb0c] ;  /* 0x0002c300ff4a7b82 */ /* 0x000ea20000000800 */
[----:B------:R-:W-:Y:S01]  /*56d0*/  LOP3.LUT R155, R4, 0x30, R155, 0xf8, !PT ;  /* 0x00000030049b7812 */ /* 0x000fe200078ef89b */
[----:B------:R-:W-:Y:S01]  /*56e0*/  IMAD.MOV.U32 R76, RZ, RZ, RZ ;  /* 0x000000ffff4c7224 */ /* 0x000fe200078e00ff */
[----:B------:R-:W-:Y:S01]  /*56f0*/  SEL R167, R167, 0xfffffff0, !P1 ;  /* 0xfffffff0a7a77807 */ /* 0x000fe20004800000 */
[----:B------:R-:W-:Y:S01]  /*5700*/  IMAD.MOV.U32 R164, RZ, RZ, RZ ;  /* 0x000000ffffa47224 */ /* 0x000fe200078e00ff */
[----:B------:R-:W-:Y:S01]  /*5710*/  LOP3.LUT R155, R155, 0x1e40, R2, 0xf8, !PT ;  /* 0x00001e409b9b7812 */ /* 0x000fe200078ef802 */
[----:B------:R-:W-:Y:S01]  /*5720*/  IMAD.MOV.U32 R172, RZ, RZ, RZ ;  /* 0x000000ffffac7224 */ /* 0x000fe200078e00ff */
[----:B------:R-:W-:Y:S01]  /*5730*/  LOP3.LUT R169, R169, 0x60, RZ, 0xc0, !PT ;  /* 0x00000060a9a97812 */ /* 0x000fe200078ec0ff */
[----:B------:R-:W3:Y:S01]  /*5740*/  LDC R157, c[0x0][0xb20] ;  /* 0x0002c800ff9d7b82 */ /* 0x000ee20000000800 */
[----:B------:R-:W4:Y:S01]  /*5750*/  LDS R0, [UR49+0x1e0] ;  /* 0x0001e031ff007984 */ /* 0x000f220008000800 */
[----:B------:R-:W-:Y:S01]  /*5760*/  IMAD.MOV.U32 R161, RZ, RZ, RZ ;  /* 0x000000ffffa17224 */ /* 0x000fe200078e00ff */
[----:B------:R-:W1:Y:S01]  /*5770*/  LDCU.64 UR52, c[0x0][0x348] ;  /* 0x00006900ff3477ac */ /* 0x000e620008000a00 */
[----:B------:R-:W-:Y:S01]  /*5780*/  IMAD.U32 R168, RZ, RZ, UR4 ;  /* 0x00000004ffa87e24 */ /* 0x000fe2000f8e00ff */
[----:B------:R-:W1:Y:S03]  /*5790*/  LDCU.64 UR38, c[0x0][0x888] ;  /* 0x00011100ff2677ac */ /* 0x000e660008000a00 */
[----:B------:R-:W1:Y:S01]  /*57a0*/  LDC R73, c[0x0][0xb30] ;  /* 0x0002cc00ff497b82 */ /* 0x000e620000000800 */
[----:B------:R-:W1:Y:S01]  /*57b0*/  LDCU.64 UR44, c[0x0][0x890] ;  /* 0x00011200ff2c77ac */ /* 0x000e620008000a00 */
[----:B------:R-:W-:-:S06]  /*57c0*/  UIADD3 UR48, UPT, UPT, UR49, 0x200, URZ ;  /* 0x0000020031307890 */ /* 0x000fcc000fffe0ff */
[----:B------:R-:W1:Y:S08]  /*57d0*/  LDC.64 R150, c[0x0][0xb10] ;  /* 0x0002c400ff967b82 */ /* 0x000e700000000a00 */
[----:B------:R-:W1:Y:S08]  /*57e0*/  LDC.64 R70, c[0x0][0xb18] ;  /* 0x0002c600ff467b82 */ /* 0x000e700000000a00 */
[----:B------:R-:W1:Y:S08]  /*57f0*/  LDC.64 R68, c[0x0][0xb28] ;  /* 0x0002ca00ff447b82 */ /* 0x000e700000000a00 */
[----:B------:R-:W1:Y:S01]  /*5800*/  LDC.64 R148, c[0x0][0x8b0] ;  /* 0x00022c00ff947b82 */ /* 0x000e620000000a00 */
[----:B----4-:R-:W-:Y:S01]  /*5810*/  IMAD.IADD R79, R0, 0x1, R79 ;  /* 0x00000001004f7824 */ /* 0x010fe200078e024f */
[----:B------:R-:W-:-:S04]  /*5820*/  SHF.R.S32.HI R0, RZ, 0x4, R166 ;  /* 0x00000004ff007819 */ /* 0x000fc800000114a6 */
[----:B------:R-:W-:Y:S02]  /*5830*/  LEA.HI.SX32 R165, R167, R0, 0x1c ;  /* 0x00000000a7a57211 */ /* 0x000fe400078fe2ff */
[----:B------:R-:W4:Y:S08]  /*5840*/  LDC.64 R146, c[0x0][0x8a8] ;  /* 0x00022a00ff927b82 */ /* 0x000f300000000a00 */
[----:B--23--:R-:W1:Y:S02]  /*5850*/  LDC R158, c[0x0][0x374] ;  /* 0x0000dd00ff9e7b82 */ /* 0x00ce640000000800 */
.L_x_135:
[C---:B------:R-:W-:Y:S02]  /*5860*/  LEA R0, R172.reuse, UR49, 0x3 ;  /* 0x00000031ac007c11 */ /* 0x040fe4000f8e18ff */
[----:B------:R-:W-:Y:S02]  /*5870*/  SHF.L.U32 R3, R163, 0x1f, RZ ;  /* 0x0000001fa3037819 */ /* 0x000fe400000006ff */
[----:B-1----:R-:W-:Y:S02]  /*5880*/  LEA R16, R172, UR49, 0x4 ;  /* 0x00000031ac107c11 */ /* 0x002fe4000f8e20ff */
[----:B------:R-:W2:Y:S02]  /*5890*/  SYNCS.PHASECHK.TRANS64.TRYWAIT P0, [R0+URZ+0x130], R3 ;  /* 0x00013003000075a7 */ /* 0x000ea400080011ff */
[----:B--2---:R-:W-:Y:S05]  /*58a0*/  @!P0 BRA `(.L_x_110) ;  /* 0x0000004400e88947 */ /* 0x004fea0003800000 */
.L_x_198:
[----:B------:R-:W3:Y:S01]  /*58b0*/  LDC.64 R12, c[0x0][0xb10] ;  /* 0x0002c400ff0c7b82 */ /* 0x000ee20000000a00 */
[----:B------:R-:W4:Y:S01]  /*58c0*/  LDS.128 R16, [R16+0x1c0] ;  /* 0x0001c00010107984 */ /* 0x000f220000000c00 */
[----:B-1----:R-:W-:Y:S01]  /*58d0*/  ISETP.NE.AND P1, PT, R73, 0x1, PT ;  /* 0x000000014900780c */ /* 0x002fe20003f25270 */
[----:B--2---:R-:W-:Y:S01]  /*58e0*/  VIADD R0, R0, 0x140 ;  /* 0x0000014000007836 */ /* 0x004fe20000000000 */
[----:B------:R-:W-:Y:S04]  /*58f0*/  ISETP.GE.AND P0, PT, R72, 0x1, PT ;  /* 0x000000014800780c */ /* 0x000fe80003f06270 */
[----:B------:R-:W1:Y:S01]  /*5900*/  LDC.64 R10, c[0x0][0xb18] ;  /* 0x0002c600ff0a7b82 */ /* 0x000e620000000a00 */
[----:B------:R-:W-:Y:S01]  /*5910*/  PRMT R0, RZ, 0x654, R0 ;  /* 0x00000654ff007816 */ /* 0x000fe20000000000 */
[----:B------:R-:W-:Y:S01]  /*5920*/  @!PT LDS RZ, [RZ] ;  /* 0x00000000fffff984 */ /* 0x000fe20000000800 */
[----:B------:R-:W-:Y:S01]  /*5930*/  @!PT LDS RZ, [RZ] ;  /* 0x00000000fffff984 */ /* 0x000fe20000000800 */
[----:B------:R-:W-:Y:S01]  /*5940*/  @!PT LDS RZ, [RZ] ;  /* 0x00000000fffff984 */ /* 0x000fe20000000800 */
[----:B------:R-:W-:Y:S01]  /*5950*/  @!PT LDS RZ, [RZ] ;  /* 0x00000000fffff984 */ /* 0x000fe20000000800 */
[----:B------:R2:W-:Y:S06]  /*5960*/  MEMBAR.ALL.CTA ;  /* 0x0000000000007992 */ /* 0x0005ec0000008000 */
[----:B--2---:R-:W2:Y:S01]  /*5970*/  FENCE.VIEW.ASYNC.S ;  /* 0x00000000000073c6 */ /* 0x004ea20000000000 */
[----:B------:R-:W1:Y:S08]  /*5980*/  @!P1 LDC R14, c[0x0][0xb20] ;  /* 0x0002c800ff0e9b82 */ /* 0x000e700000000800 */
[----:B------:R-:W1:Y:S01]  /*5990*/  @!P1 LDC R9, c[0x0][0xb0c] ;  /* 0x0002c300ff099b82 */ /* 0x000e620000000800 */
[----:B--2---:R2:W-:Y:S01]  /*59a0*/  SYNCS.ARRIVE.TRANS64.RED.A1T0 RZ, [R0+URZ], RZ ;  /* 0x000000ff00ff79a7 */ /* 0x0045e200081004ff */
[----:B----4-:R-:W-:Y:S04]  /*59b0*/  LOP3.LUT P4, RZ, R18, 0x1, RZ, 0xc0, !PT ;  /* 0x0000000112ff7812 */ /* 0x010fe8000788c0ff */
[----:B------:R-:W-:Y:S09]  /*59c0*/  P2R R170, PR, RZ, 0x10 ;  /* 0x00000010ffaa7803 */ /* 0x000ff20000000000 */
[----:B------:R-:W-:Y:S02]  /*59d0*/  @P4 MOV R77, R16 ;  /* 0x00000010004d4202 */ /* 0x000fe40000000f00 */
[----:B------:R-:W-:Y:S01]  /*59e0*/  @P4 LOP3.LUT R75, R17, 0xffff, RZ, 0xc0, !PT ;  /* 0x0000ffff114b4812 */ /* 0x000fe200078ec0ff */
[----:B--23--:R-:W-:Y:S06]  /*59f0*/  @!P0 BRA `(.L_x_111) ;  /* 0x0000000000a48947 */ /* 0x00cfec0003800000 */
[----:B------:R-:W-:Y:S01]  /*5a00*/  IMAD.HI.U32 R24, R158, R71, RZ ;  /* 0x000000479e187227 */ /* 0x000fe200078e00ff */
[----:B------:R-:W-:Y:S02]  /*5a10*/  ISETP.NE.AND P0, PT, R70, 0x1, PT ;  /* 0x000000014600780c */ /* 0x000fe40003f05270 */
[----:B------:R-:W-:Y:S01]  /*5a20*/  ISETP.NE.AND P2, PT, R72, 0x1, PT ;  /* 0x000000014800780c */ /* 0x000fe20003f45270 */
[-C--:B------:R-:W-:Y:S01]  /*5a30*/  IMAD.HI.U32 R22, R159, R150.reuse, RZ ;  /* 0x000000969f167227 */ /* 0x080fe200078e00ff */
[----:B------:R-:W-:Y:S02]  /*5a40*/  SHF.R.U32.HI R23, RZ, R157, R24 ;  /* 0x0000009dff177219 */ /* 0x000fe40000011618 */
[----:B------:R-:W-:Y:S01]  /*5a50*/  ISETP.NE.AND P3, PT, R74, 0x1, PT ;  /* 0x000000014a00780c */ /* 0x000fe20003f65270 */
[----:B------:R-:W-:Y:S01]  /*5a60*/  IMAD.HI.U32 R28, R75, R71, RZ ;  /* 0x000000474b1c7227 */ /* 0x000fe200078e00ff */
[----:B------:R-:W-:Y:S02]  /*5a70*/  SHF.R.U32.HI R22, RZ, R151, R22 ;  /* 0x00000097ff167219 */ /* 0x000fe40000011616 */
[----:B------:R-:W-:Y:S01]  /*5a80*/  SEL R3, R158, R23, !P0 ;  /* 0x000000179e037207 */ /* 0x000fe20004000000 */
[----:B------:R-:W-:Y:S01]  /*5a90*/  IMAD.HI.U32 R26, R77, R150, RZ ;  /* 0x000000964d1a7227 */ /* 0x000fe200078e00ff */
[----:B------:R-:W-:Y:S03]  /*5aa0*/  SEL R7, R159, R22, !P3 ;  /* 0x000000169f077207 */ /* 0x000fe60005800000 */
[-C--:B------:R-:W-:Y:S01]  /*5ab0*/  IMAD.HI.U32 R22, R3, R68.reuse, RZ ;  /* 0x0000004403167227 */ /* 0x080fe200078e00ff */
[----:B------:R-:W-:Y:S03]  /*5ac0*/  SHF.R.U32.HI R26, RZ, R151, R26 ;  /* 0x00000097ff1a7219 */ /* 0x000fe6000001161a */
[----:B------:R-:W-:Y:S01]  /*5ad0*/  IMAD.HI.U32 R24, R7, R68, RZ ;  /* 0x0000004407187227 */ /* 0x000fe200078e00ff */
[----:B------:R-:W-:Y:S02]  /*5ae0*/  @P2 SHF.R.U32.HI R3, RZ, R69, R22 ;  /* 0x00000045ff032219 */ /* 0x000fe40000011616 */
[----:B------:R-:W-:Y:S02]  /*5af0*/  SHF.R.U32.HI R22, RZ, R157, R28 ;  /* 0x0000009dff167219 */ /* 0x000fe4000001161c */
[----:B------:R-:W-:Y:S01]  /*5b00*/  @P2 SHF.R.U32.HI R7, RZ, R69, R24 ;  /* 0x00000045ff072219 */ /* 0x000fe20000011618 */
[C---:B------:R-:W-:Y:S01]  /*5b10*/  IMAD R2, R72.reuse, R3, RZ ;  /* 0x0000000348027224 */ /* 0x040fe200078e02ff */
[----:B------:R-:W-:Y:S02]  /*5b20*/  SEL R5, R75, R22, !P0 ;  /* 0x000000164b057207 */ /* 0x000fe40004000000 */
[----:B------:R-:W-:Y:S01]  /*5b30*/  SEL R3, R77, R26, !P3 ;  /* 0x0000001a4d037207 */ /* 0x000fe20005800000 */
[----:B------:R-:W-:Y:S01]  /*5b40*/  IMAD R4, R72, R7, RZ ;  /* 0x0000000748047224 */ /* 0x000fe200078e02ff */
[C---:B------:R-:W-:Y:S01]  /*5b50*/  ISETP.GE.AND P0, PT, R5.reuse, R2, PT ;  /* 0x000000020500720c */ /* 0x040fe20003f06270 */
[----:B------:R-:W-:Y:S03]  /*5b60*/  IMAD.HI.U32 R6, R5, R68, RZ ;  /* 0x0000004405067227 */ /* 0x000fe600078e00ff */
[----:B------:R-:W-:Y:S01]  /*5b70*/  ISETP.GE.OR P0, PT, R3, R4, P0 ;  /* 0x000000040300720c */ /* 0x000fe20000706670 */
[----:B------:R-:W-:Y:S01]  /*5b80*/  IMAD.MOV R4, RZ, RZ, -R3 ;  /* 0x000000ffff047224 */ /* 0x000fe200078e0a03 */
[-C--:B------:R-:W-:Y:S03]  /*5b90*/  SHF.R.U32.HI R6, RZ, R69.reuse, R6 ;  /* 0x00000045ff067219 */ /* 0x080fe60000011606 */
[----:B------:R-:W-:Y:S01]  /*5ba0*/  IMAD R77, R74, R4, R77 ;  /* 0x000000044a4d7224 */ /* 0x000fe200078e024d */
[----:B------:R-:W-:Y:S05]  /*5bb0*/  SEL R15, R5, R6, !P2 ;  /* 0x00000006050f7207 */ /* 0x000fea0005000000 */
[----:B------:R-:W-:Y:S02]  /*5bc0*/  IMAD.MOV R6, RZ, RZ, -R15 ;  /* 0x000000ffff067224 */ /* 0x000fe400078e0a0f */
[C---:B------:R-:W-:Y:S04]  /*5bd0*/  @!P0 IMAD.HI.U32 R2, R3.reuse, R68, RZ ;  /* 0x0000004403028227 */ /* 0x040fe800078e00ff */
[----:B------:R-:W-:Y:S01]  /*5be0*/  IMAD R6, R72, R6, R5 ;  /* 0x0000000648067224 */ /* 0x000fe200078e0205 */
[----:B------:R-:W-:Y:S04]  /*5bf0*/  @!P0 SHF.R.U32.HI R2, RZ, R69, R2 ;  /* 0x00000045ff028219 */ /* 0x000fe80000011602 */
[----:B------:R-:W-:Y:S02]  /*5c00*/  @!P0 SEL R0, R3, R2, !P2 ;  /* 0x0000000203008207 */ /* 0x000fe40005000000 */
[----:B------:R-:W-:Y:S02]  /*5c10*/  IADD3 R2, PT, PT, -R5, RZ, RZ ;  /* 0x000000ff05027210 */ /* 0x000fe40007ffe1ff */
[----:B------:R-:W-:Y:S01]  /*5c20*/  @!P0 IADD3 R8, PT, PT, R15, -R0, RZ ;  /* 0x800000000f088210 */ /* 0x000fe20007ffe0ff */
[----:B------:R-:W-:Y:S02]  /*5c30*/  @!P0 IMAD R0, R7, R6, R0 ;  /* 0x0000000607008224 */ /* 0x000fe400078e0200 */
[----:B------:R-:W-:Y:S02]  /*5c40*/  IMAD R75, R70, R2, R75 ;  /* 0x00000002464b7224 */ /* 0x000fe400078e024b */
[----:B------:R-:W-:Y:S02]  /*5c50*/  @!P0 IMAD R5, R8, R72, R3 ;  /* 0x0000004808058224 */ /* 0x000fe400078e0203 */
[----:B------:R-:W-:Y:S04]  /*5c60*/  @!P0 IMAD.MOV.U32 R3, RZ, RZ, R0 ;  /* 0x000000ffff038224 */ /* 0x000fe800078e0000 */
[----:B------:R-:W-:Y:S02]  /*5c70*/  IMAD R77, R3, R74, R77 ;  /* 0x0000004a034d7224 */ /* 0x000fe400078e024d */
[----:B------:R-:W-:Y:S07]  /*5c80*/  IMAD R75, R5, R70, R75 ;  /* 0x00000046054b7224 */ /* 0x000fee00078e024b */
.L_x_111:
[----:B-1----:R-:W-:Y:S01]  /*5c90*/  @!P1 ISETP.NE.AND P0, PT, R10, 0x1, PT ;  /* 0x000000010a00980c */ /* 0x002fe20003f05270 */
[----:B------:R-:W-:Y:S01]  /*5ca0*/  @!P1 IMAD.HI.U32 R0, R77, R12, RZ ;  /* 0x0000000c4d009227 */ /* 0x000fe200078e00ff */
[----:B------:R-:W-:Y:S01]  /*5cb0*/  @!P1 ISETP.NE.AND P2, PT, R9, 0x1, PT ;  /* 0x000000010900980c */ /* 0x000fe20003f45270 */
[----:B------:R-:W-:Y:S01]  /*5cc0*/  ULOP3.LUT UP0, URZ, UR48, 0x1b0, URZ, 0xc0, !UPT ;  /* 0x000001b030ff7892 */ /* 0x000fe2000f80c0ff */
[----:B------:R-:W-:Y:S01]  /*5cd0*/  R2UR UR42, R21 ;  /* 0x00000000152a72ca */ /* 0x000fe200000e0000 */
[----:B------:R-:W-:Y:S01]  /*5ce0*/  @!P1 IMAD.HI.U32 R3, R75, R11, RZ ;  /* 0x0000000b4b039227 */ /* 0x000fe200078e00ff */
[----:B------:R-:W-:Y:S02]  /*5cf0*/  @!P1 SHF.R.U32.HI R0, RZ, R13, R0 ;  /* 0x0000000dff009219 */ /* 0x000fe40000011600 */
[----:B------:R-:W-:Y:S01]  /*5d00*/  R2UR UR41, R20 ;  /* 0x00000000142972ca */ /* 0x000fe200000e0000 */
[----:B------:R-:W-:Y:S01]  /*5d10*/  VIADD R172, R172, 0x1 ;  /* 0x00000001acac7836 */ /* 0x000fe20000000000 */
[----:B------:R-:W-:Y:S02]  /*5d20*/  @!P1 SHF.R.U32.HI R2, RZ, R14, R3 ;  /* 0x0000000eff029219 */ /* 0x000fe40000011603 */
[----:B------:R-:W-:Y:S02]  /*5d30*/  @!P1 SEL R3, R77, R0, !P2 ;  /* 0x000000004d039207 */ /* 0x000fe40005000000 */
[----:B------:R-:W-:Y:S02]  /*5d40*/  @!P1 SEL R2, R75, R2, !P0 ;  /* 0x000000024b029207 */ /* 0x000fe40004000000 */
[----:B------:R-:W-:Y:S01]  /*5d50*/  @P4 SHF.R.U32.HI R160, RZ, 0x10, R17 ;  /* 0x00000010ffa04819 */ /* 0x000fe20000011611 */
[----:B------:R-:W-:Y:S02]  /*5d60*/  USHF.L.U32 UR42, UR42, 0x7, URZ ;  /* 0x000000072a2a7899 */ /* 0x000fe400080006ff */
[----:B------:R-:W-:Y:S02]  /*5d70*/  @!P1 IMAD.IADD R0, R2, 0x1, -R3 ;  /* 0x0000000102009824 */ /* 0x000fe400078e0a03 */
[----:B------:R-:W-:Y:S01]  /*5d80*/  @!P1 IMAD.IADD R2, R3, 0x1, -R2 ;  /* 0x0000000103029824 */ /* 0x000fe200078e0a02 */
[----:B------:R-:W-:Y:S01]  /*5d90*/  USHF.L.U32 UR41, UR41, 0x7, URZ ;  /* 0x0000000729297899 */ /* 0x000fe200080006ff */
[----:B------:R-:W-:Y:S02]  /*5da0*/  @!P1 IMAD R77, R0, R9, R77 ;  /* 0x00000009004d9224 */ /* 0x000fe400078e024d */
[----:B------:R-:W-:Y:S01]  /*5db0*/  @!P1 IMAD R75, R2, R10, R75 ;  /* 0x0000000a024b9224 */ /* 0x000fe200078e024b */
[----:B------:R-:W-:Y:S08]  /*5dc0*/  BRA.U !UP0, `(.L_x_112) ;  /* 0x0000000108407547 */ /* 0x000ff0000b800000 */
[----:B------:R-:W1:Y:S01]  /*5dd0*/  LDCU.64 UR8, c[0x4][0x80] ;  /* 0x01001000ff0877ac */ /* 0x000e620008000a00 */
[----:B------:R-:W-:Y:S01]  /*5de0*/  MOV R3, 0x0 ;  /* 0x0000000000037802 */ /* 0x000fe20000000f00 */
[----:B------:R-:W-:Y:S02]  /*5df0*/  HFMA2 R12, -RZ, RZ, 0, 5.9604644775390625e-08 ;  /* 0x00000001ff0c7431 */ /* 0x000fe400000001ff */
[----:B------:R-:W-:Y:S02]  /*5e00*/  IMAD.MOV.U32 R8, RZ, RZ, 0x70 ;  /* 0x00000070ff087424 */ /* 0x000fe400078e00ff */
[----:B------:R-:W-:Y:S01]  /*5e10*/  IMAD.MOV.U32 R13, RZ, RZ, RZ ;  /* 0x000000ffff0d7224 */ /* 0x000fe200078e00ff */
[----:B------:R-:W2:Y:S01]  /*5e20*/  LDCU.64 UR6, c[0x4][0x88] ;  /* 0x01001100ff0677ac */ /* 0x000ea20008000a00 */
[----:B------:R-:W3:Y:S01]  /*5e30*/  LDC.64 R2, c[0x4][R3] ;  /* 0x0100000003027b82 */ /* 0x000ee20000000a00 */
[----:B------:R-:W4:Y:S01]  /*5e40*/  LDCU.64 UR4, c[0x4][0x8] ;  /* 0x01000100ff0477ac */ /* 0x000f220008000a00 */
[----:B-1----:R-:W-:Y:S01]  /*5e50*/  MOV R5, UR9 ;  /* 0x0000000900057c02 */ /* 0x002fe20008000f00 */
[----:B------:R-:W-:Y:S01]  /*5e60*/  IMAD.U32 R4, RZ, RZ, UR8 ;  /* 0x00000008ff047e24 */ /* 0x000fe2000f8e00ff */
[----:B--2---:R-:W-:Y:S01]  /*5e70*/  MOV R7, UR7 ;  /* 0x0000000700077c02 */ /* 0x004fe20008000f00 */
[----:B------:R-:W-:Y:S01]  /*5e80*/  IMAD.U32 R6, RZ, RZ, UR6 ;  /* 0x00000006ff067e24 */ /* 0x000fe2000f8e00ff */
[----:B----4-:R-:W-:Y:S01]  /*5e90*/  MOV R11, UR5 ;  /* 0x00000005000b7c02 */ /* 0x010fe20008000f00 */
[----:B------:R-:W-:Y:S02]  /*5ea0*/  IMAD.U32 R10, RZ, RZ, UR4 ;  /* 0x00000004ff0a7e24 */ /* 0x000fe4000f8e00ff */
[----:B------:R-:W-:Y:S07]  /*5eb0*/  LEPC R20, `(.L_x_112) ;  /* 0x000000001014794e */ /* 0x000fee0000000000 */
[----:B---3-5:R-:W-:Y:S05]  /*5ec0*/  CALL.ABS.NOINC R2 ;  /* 0x0000000002007343 */ /* 0x028fea0003c00000 */
.L_x_112:
[----:B------:R-:W-:Y:S01]  /*5ed0*/  LOP3.LUT P0, RZ, R168, 0x1b0, RZ, 0xc0, !PT ;  /* 0x000001b0a8ff7812 */ /* 0x000fe2000780c0ff */
[----:B------:R-:W-:Y:S11]  /*5ee0*/  BSSY.RECONVERGENT B6, `(.L_x_113) ;  /* 0x0000013000067945 */ /* 0x000ff60003800200 */
[----:B------:R-:W-:Y:S01]  /*5ef0*/  @!UPT UIADD3 URZ, UPT, UPT, URZ, URZ, URZ ;  /* 0x000000fffffff290 */ /* 0x000fe2000fffe0ff */
[----:B------:R-:W-:Y:S05]  /*5f00*/  @!P0 BRA `(.L_x_114) ;  /* 0x0000000000408947 */ /* 0x000fea0003800000 */
        /* <DEDUP_REMOVED lines=16> */
.L_x_114:
[----:B------:R-:W-:Y:S05]  /*6010*/  BSYNC.RECONVERGENT B6 ;  /* 0x0000000000067941 */ /* 0x000fea0003800200 */
.L_x_113:
[----:B------:R-:W-:Y:S01]  /*6020*/  ISETP.NE.U32.AND P4, PT, R148, RZ, PT ;  /* 0x000000ff9400720c */ /* 0x000fe20003f85070 */
[----:B------:R-:W-:Y:S01]  /*6030*/  UISETP.NE.AND UP2, UPT, UR50, URZ, UPT ;  /* 0x000000ff3200728c */ /* 0x000fe2000bf45270 */
[----:B------:R-:W-:Y:S01]  /*6040*/  ISETP.NE.U32.AND P2, PT, RZ, UR38, PT ;  /* 0x00000026ff007c0c */ /* 0x000fe2000bf45070 */
[----:B------:R-:W-:Y:S01]  /*6050*/  UISETP.NE.U32.AND UP1, UPT, UR44, URZ, UPT ;  /* 0x000000ff2c00728c */ /* 0x000fe2000bf25070 */
[----:B------:R-:W-:Y:S01]  /*6060*/  ISETP.NE.AND.EX P4, PT, R149, RZ, PT, P4 ;  /* 0x000000ff9500720c */ /* 0x000fe20003f85340 */
[----:B------:R-:W-:Y:S01]  /*6070*/  UPLOP3.LUT UP0, UPT, UPT, UPT, UPT, 0x40, 0x4 ;  /* 0x000000000004789c */ /* 0x000fe20003f0e870 */
[----:B------:R-:W-:Y:S01]  /*6080*/  ISETP.NE.AND.EX P2, PT, RZ, UR39, PT, P2 ;  /* 0x00000027ff007c0c */ /* 0x000fe2000bf45320 */
[----:B------:R-:W-:Y:S01]  /*6090*/  UISETP.NE.AND.EX UP1, UPT, UR45, URZ, UPT, UP1 ;  /* 0x000000ff2d00728c */ /* 0x000fe2000bf25310 */
[----:B------:R-:W-:Y:S04]  /*60a0*/  PLOP3.LUT P1, PT, PT, PT, UP2, 0x80, 0x8 ;  /* 0x000000000008781c */ /* 0x000fe80003f2f028 */
[----:B------:R-:W-:Y:S06]  /*60b0*/  @UP2 UPLOP3.LUT UP0, UPT, UPT, UPT, UP1, 0x80, 0x8 ;  /* 0x000000000008289c */ /* 0x000fec0003f0f010 */
[----:B------:R-:W-:Y:S01]  /*60c0*/  PLOP3.LUT P0, PT, PT, PT, UP0, 0x80, 0x8 ;  /* 0x000000000008781c */ /* 0x000fe20003f0f008 */
[----:B------:R-:W-:Y:S01]  /*60d0*/  @!UPT UIADD3 URZ, UPT, UPT, URZ, URZ, URZ ;  /* 0x000000fffffff290 */ /* 0x000fe2000fffe0ff */
[----:B------:R-:W-:Y:S11]  /*60e0*/  BRA.U !UP1, `(.L_x_115) ;  /* 0x0000000109387547 */ /* 0x000ff6000b800000 */
[----:B------:R-:W-:Y:S01]  /*60f0*/  UISETP.NE.U32.AND UP0, UPT, UR38, URZ, UPT ;  /* 0x000000ff2600728c */ /* 0x000fe2000bf05070 */
[----:B------:R-:W-:Y:S02]  /*6100*/  HFMA2 R0, -RZ, RZ, 0, 5.9604644775390625e-08 ;  /* 0x00000001ff007431 */ /* 0x000fe400000001ff */
[----:B------:R-:W-:Y:S01]  /*6110*/  IMAD.MOV.U32 R153, RZ, RZ, 0x1 ;  /* 0x00000001ff997424 */ /* 0x000fe200078e00ff */
[----:B------:R-:W-:Y:S06]  /*6120*/  UISETP.NE.AND.EX UP0, UPT, UR39, URZ, UPT, UP0 ;  /* 0x000000ff2700728c */ /* 0x000fec000bf05300 */
[----:B------:R-:W-:Y:S05]  /*6130*/  PLOP3.LUT P3, PT, PT, PT, UP0, 0x80, 0x8 ;  /* 0x000000000008781c */ /* 0x000fea0003f6f008 */
[----:B------:R-:W1:Y:S01]  /*6140*/  @UP0 LDCU.64 UR6, c[0x0][0x888] ;  /* 0x00011100ff0607ac */ /* 0x000e620008000a00 */
[----:B------:R-:W-:Y:S07]  /*6150*/  @UP0 UIMAD UR4, UR36, UR44, URZ ;  /* 0x0000002c240402a4 */ /* 0x000fee000f8e02ff */
[----:B------:R-:W-:Y:S01]  /*6160*/  @!P3 PRMT R153, R0, 0x7610, R153 ;  /* 0x000076100099b816 */ /* 0x000fe20000000099 */
[----:B-1----:R-:W-:Y:S03]  /*6170*/  @UP0 UIMAD.WIDE UR6, UR4, 0x4, UR6 ;  /* 0x00000004040608a5 */ /* 0x002fe6000f8e0206 */
[----:B------:R-:W1:Y:S03]  /*6180*/  @!UP0 LDCU UR4, c[0x0][0x880] ;  /* 0x00011000ff0487ac */ /* 0x000e660008000800 */
[----:B------:R-:W-:Y:S01]  /*6190*/  IMAD.U32 R2, RZ, RZ, UR6 ;  /* 0x00000006ff027e24 */ /* 0x000fe2000f8e00ff */
[----:B------:R-:W-:Y:S05]  /*61a0*/  MOV R3, UR7 ;  /* 0x0000000700037c02 */ /* 0x000fea0008000f00 */
[----:B-----5:R2:W5:Y:S02]  /*61b0*/  @P3 LDG.E R82, desc[UR46][R2.64] ;  /* 0x0000002e02523981 */ /* 0x020564000c1e1900 */
[----:B-12---:R-:W-:Y:S02]  /*61c0*/  @!P3 IMAD.U32 R82, RZ, RZ, UR4 ;  /* 0x00000004ff52be24 */ /* 0x006fe4000f8e00ff */
.L_x_115:
[----:B------:R-:W-:Y:S05]  /*61d0*/  @!P4 BRA `(.L_x_116) ;  /* 0x000000000020c947 */ /* 0x000fea0003800000 */
[----:B------:R-:W-:Y:S04]  /*61e0*/  ISETP.NE.U32.AND P3, PT, R146, RZ, PT ;  /* 0x000000ff9200720c */ /* 0x000fe80003f65070 */
[----:B------:R-:W-:Y:S11]  /*61f0*/  ISETP.NE.AND.EX P3, PT, R147, RZ, PT, P3 ;  /* 0x000000ff9300720c */ /* 0x000ff60003f65330 */
[----:B------:R-:W-:Y:S02]  /*6200*/  @!UPT UIADD3 URZ, UPT, UPT, URZ, URZ, URZ ;  /* 0x000000fffffff290 */ /* 0x000fe4000fffe0ff */
[----:B------:R-:W1:Y:S01]  /*6210*/  @P3 LDC.64 R2, c[0x0][0x8a8] ;  /* 0x00022a00ff023b82 */ /* 0x000e620000000a00 */
[----:B------:R-:W-:Y:S04]  /*6220*/  @P3 IMAD R0, R148, UR36, RZ ;  /* 0x0000002494003c24 */ /* 0x000fe8000f8e02ff */
[----:B-1----:R-:W-:Y:S05]  /*6230*/  @P3 IMAD.WIDE R2, R0, 0x4, R2 ;  /* 0x0000000400023825 */ /* 0x002fea00078e0202 */
[----:B-----5:R1:W5:Y:S02]  /*6240*/  @P3 LDG.E R78, desc[UR46][R2.64] ;  /* 0x0000002e024e3981 */ /* 0x020364000c1e1900 */
[----:B-1----:R-:W2:Y:S02]  /*6250*/  @!P3 LDC R78, c[0x0][0x8a0] ;  /* 0x00022800ff4ebb82 */ /* 0x002ea40000000800 */
.L_x_116:
[----:B-----5:R-:W-:Y:S01]  /*6260*/  ISETP.NE.AND P4, PT, R82, RZ, PT ;  /* 0x000000ff5200720c */ /* 0x020fe20003f85270 */
[----:B------:R-:W-:Y:S01]  /*6270*/  BSSY B1, `(.L_x_117) ;  /* 0x0000048000017945 */ /* 0x000fe20003800000 */
[----:B------:R-:W-:Y:S01]  /*6280*/  SEL R5, RZ, 0xffffffff, P2 ;  /* 0xffffffffff057807 */ /* 0x000fe20001000000 */
[----:B------:R-:W-:Y:S01]  /*6290*/  IMAD.MOV.U32 R116, RZ, RZ, 0x1 ;  /* 0x00000001ff747424 */ /* 0x000fe200078e00ff */
[----:B------:R-:W-:Y:S01]  /*62a0*/  LOP3.LUT P3, RZ, R153, 0xff, RZ, 0xc0, !PT ;  /* 0x000000ff99ff7812 */ /* 0x000fe2000786c0ff */
[----:B------:R-:W-:Y:S01]  /*62b0*/  IMAD R80, R76, 0x80, R79 ;  /* 0x000000804c507824 */ /* 0x000fe200078e024f */
[----:B------:R-:W-:Y:S02]  /*62c0*/  @P1 SEL R0, RZ, 0xffffffff, P4 ;  /* 0xffffffffff001807 */ /* 0x000fe40002000000 */
[----:B------:R-:W-:Y:S02]  /*62d0*/  CS2R R110, SRZ ;  /* 0x00000000006e7805 */ /* 0x000fe4000001ff00 */
[----:B------:R-:W-:Y:S02]  /*62e0*/  LEA R3, R162, UR49, 0x3 ;  /* 0x00000031a2037c11 */ /* 0x000fe4000f8e18ff */
[----:B------:R-:W-:Y:S02]  /*62f0*/  CS2R R108, SRZ ;  /* 0x00000000006c7805 */ /* 0x000fe4000001ff00 */
[----:B------:R-:W-:Y:S02]  /*6300*/  @P0 SEL R0, R5, R0, !P3 ;  /* 0x0000000005000207 */ /* 0x000fe40005800000 */
[----:B------:R-:W-:Y:S02]  /*6310*/  CS2R R106, SRZ ;  /* 0x00000000006a7805 */ /* 0x000fe4000001ff00 */
[----:B------:R-:W-:Y:S02]  /*6320*/  LEA R171, R76, UR49, 0x3 ;  /* 0x000000314cab7c11 */ /* 0x000fe4000f8e18ff */
[----:B------:R-:W-:Y:S02]  /*6330*/  CS2R R104, SRZ ;  /* 0x0000000000687805 */ /* 0x000fe4000001ff00 */
[----:B------:R-:W-:Y:S02]  /*6340*/  @P1 LOP3.LUT R0, R0, 0x1, RZ, 0xc0, !PT ;  /* 0x0000000100001812 */ /* 0x000fe400078ec0ff */
[----:B------:R-:W-:Y:S02]  /*6350*/  CS2R R98, SRZ ;  /* 0x0000000000627805 */ /* 0x000fe4000001ff00 */
[----:B------:R-:W-:Y:S02]  /*6360*/  SHF.L.U32 R2, R164, 0x1f, RZ ;  /* 0x0000001fa4027819 */ /* 0x000fe400000006ff */
[----:B------:R-:W-:Y:S02]  /*6370*/  CS2R R96, SRZ ;  /* 0x0000000000607805 */ /* 0x000fe4000001ff00 */
[----:B------:R-:W-:Y:S02]  /*6380*/  ISETP.NE.U32.OR P6, PT, R0, 0x1, !P1 ;  /* 0x000000010000780c */ /* 0x000fe40004fc5470 */
[----:B------:R-:W-:Y:S02]  /*6390*/  CS2R R90, SRZ ;  /* 0x00000000005a7805 */ /* 0x000fe4000001ff00 */
[----:B------:R-:W-:Y:S02]  /*63a0*/  PLOP3.LUT P2, PT, PT, PT, UP1, 0x80, 0x8 ;  /* 0x000000000008781c */ /* 0x000fe40003f4f018 */
[----:B------:R-:W-:Y:S02]  /*63b0*/  CS2R R88, SRZ ;  /* 0x0000000000587805 */ /* 0x000fe4000001ff00 */
[----:B------:R-:W-:Y:S02]  /*63c0*/  SEL R0, RZ, 0xffffffff, P4 ;  /* 0xffffffffff007807 */ /* 0x000fe40002000000 */
[----:B------:R-:W-:Y:S03]  /*63d0*/  P2R R92, PR, RZ, 0x40 ;  /* 0x00000040ff5c7803 */ /* 0x000fe60000000000 */
[----:B------:R-:W-:Y:S04]  /*63e0*/  @P6 SHF.L.U32 R4, R161, 0x1f, RZ ;  /* 0x0000001fa1046819 */ /* 0x000fe800000006ff */
[----:B------:R-:W-:Y:S01]  /*63f0*/  @P2 SEL R0, R5, R0, !P3 ;  /* 0x0000000005002207 */ /* 0x000fe20005800000 */
[----:B------:R-:W1:Y:S03]  /*6400*/  @P6 SYNCS.PHASECHK.TRANS64.TRYWAIT P1, [R3+URZ+0x100], R4 ;  /* 0x00010004030065a7 */ /* 0x000e6600080211ff */
[----:B------:R-:W-:Y:S04]  /*6410*/  LOP3.LUT R0, R0, 0x1, RZ, 0xc0, !PT ;  /* 0x0000000100007812 */ /* 0x000fe800078ec0ff */
[----:B------:R-:W-:Y:S04]  /*6420*/  ISETP.NE.U32.AND P5, PT, R0, 0x1, PT ;  /* 0x000000010000780c */ /* 0x000fe80003fa5070 */
[----:B------:R-:W-:Y:S01]  /*6430*/  P2R R117, PR, RZ, 0x20 ;  /* 0x00000020ff757803 */ /* 0x000fe20000000000 */
[----:B------:R3:W4:Y:S01]  /*6440*/  SYNCS.PHASECHK.TRANS64.TRYWAIT P0, [R171+URZ+0x150], R2 ;  /* 0x00015002ab0075a7 */ /* 0x00072200080011ff */
[----:B-1----:R-:W-:Y:S01]  /*6450*/  @P6 SEL R116, RZ, 0x1, !P1 ;  /* 0x00000001ff746807 */ /* 0x002fe20004800000 */
[----:B---3--:R-:W-:Y:S06]  /*6460*/  @!P6 BRA `(.L_x_118) ;  /* 0x0000000000a0e947 */ /* 0x008fec0003800000 */
[----:B------:R-:W-:Y:S01]  /*6470*/  @P5 IMAD R7, R162, 0x2000, R155 ;  /* 0x00002000a2075824 */ /* 0x000fe200078e029b */
[----:B------:R-:W-:Y:S01]  /*6480*/  ISETP.NE.AND P1, PT, R116, RZ, PT ;  /* 0x000000ff7400720c */ /* 0x000fe20003f25270 */
[----:B------:R-:W-:Y:S01]  /*6490*/  BSSY B0, `(.L_x_119) ;  /* 0x0000011000007945 */ /* 0x000fe20003800000 */
[----:B------:R-:W-:Y:S01]  /*64a0*/  CS2R R90, SRZ ;  /* 0x00000000005a7805 */ /* 0x000fe2000001ff00 */
[----:B------:R-:W-:Y:S01]  /*64b0*/  @P5 VIADD R4, R7, UR49 ;  /* 0x0000003107045c36 */ /* 0x000fe20008000000 */
[----:B------:R-:W-:Y:S02]  /*64c0*/  CS2R R88, SRZ ;  /* 0x0000000000587805 */ /* 0x000fe4000001ff00 */
[----:B------:R-:W-:Y:S02]  /*64d0*/  CS2R R98, SRZ ;  /* 0x0000000000627805 */ /* 0x000fe4000001ff00 */
[----:B------:R-:W-:Y:S01]  /*64e0*/  CS2R R96, SRZ ;  /* 0x0000000000607805 */ /* 0x000fe2000001ff00 */
[--C-:B------:R-:W-:Y:S01]  /*64f0*/  @P5 IMAD.IADD R6, R167, 0x1, R4.reuse ;  /* 0x00000001a7065824 */ /* 0x100fe200078e0204 */
[----:B------:R-:W-:Y:S01]  /*6500*/  CS2R R106, SRZ ;  /* 0x00000000006a7805 */ /* 0x000fe2000001ff00 */
[--C-:B------:R-:W-:Y:S01]  /*6510*/  @P5 IMAD.IADD R5, R166, 0x1, R4.reuse ;  /* 0x00000001a6055824 */ /* 0x100fe200078e0204 */
[----:B------:R-:W-:Y:S01]  /*6520*/  CS2R R104, SRZ ;  /* 0x0000000000687805 */ /* 0x000fe2000001ff00 */
[----:B------:R-:W-:Y:S01]  /*6530*/  @P5 IMAD R4, R165, 0x10, R4 ;  /* 0x00000010a5045824 */ /* 0x000fe200078e0204 */
[----:B------:R-:W-:Y:S02]  /*6540*/  CS2R R110, SRZ ;  /* 0x00000000006e7805 */ /* 0x000fe4000001ff00 */
[----:B------:R-:W-:Y:S01]  /*6550*/  CS2R R108, SRZ ;  /* 0x00000000006c7805 */ /* 0x000fe2000001ff00 */
[----:B------:R-:W-:Y:S06]  /*6560*/  @P1 BRA `(.L_x_120) ;  /* 0x00000000000c1947 */ /* 0x000fec0003800000 */
[----:B------:R-:W-:Y:S04]  /*6570*/  SHF.L.U32 R0, R161, 0x1f, RZ ;  /* 0x0000001fa1007819 */ /* 0x000fe800000006ff */
[----:B------:R-:W1:Y:S02]  /*6580*/  SYNCS.PHASECHK.TRANS64.TRYWAIT P1, [R3+URZ+0x100], R0 ;  /* 0x00010000030075a7 */ /* 0x000e6400080211ff */
[----:B-1----:R-:W-:Y:S05]  /*6590*/  @!P1 BRA `(.L_x_121) ;  /* 0x0000003800c09947 */ /* 0x002fea0003800000 */
.L_x_120:
[----:B------:R-:W-:Y:S05]  /*65a0*/  BSYNC B0 ;  /* 0x0000000000007941 */ /* 0x000fea0003800000 */
.L_x_119:
[----:B------:R-:W-:Y:S01]  /*65b0*/  ISETP.NE.AND P1, PT, R117, RZ, PT ;  /* 0x000000ff7500720c */ /* 0x000fe20003f25270 */
[----:B-1----:R-:W-:Y:S02]  /*65c0*/  VIADD R3, R3, 0x110 ;  /* 0x0000011003037836 */ /* 0x002fe40000000000 */
[----:B------:R-:W-:Y:S02]  /*65d0*/  IMAD.U32 R0, RZ, RZ, UR37 ;  /* 0x00000025ff007e24 */ /* 0x000fe4000f8e00ff */
[----:B------:R-:W-:Y:S03]  /*65e0*/  VIADD R162, R162, 0x1 ;  /* 0x00000001a2a27836 */ /* 0x000fe60000000000 */
[----:B------:R-:W-:Y:S05]  /*65f0*/  PRMT R0, R0, 0x654, R3 ;  /* 0x0000065400007816 */ /* 0x000fea0000000003 */
[----:B------:R1:W3:Y:S04]  /*6600*/  @P1 LDS.128 R88, [R7+UR49+0x200] ;  /* 0x0002003107581984 */ /* 0x0002e80008000c00 */
[----:B------:R1:W1:Y:S04]  /*6610*/  @P1 LDS.128 R96, [R6+0x200] ;  /* 0x0002000006601984 */ /* 0x0002680000000c00 */
[----:B------:R1:W1:Y:S04]  /*6620*/  @P1 LDS.128 R104, [R5+0x200] ;  /* 0x0002000005681984 */ /* 0x0002680000000c00 */
[----:B------:R1:W1:Y:S01]  /*6630*/  @P1 LDS.128 R108, [R4+0x200] ;  /* 0x00020000046c1984 */ /* 0x0002620000000c00 */
[C---:B------:R-:W-:Y:S01]  /*6640*/  ISETP.NE.AND P1, PT, R162.reuse, 0x2, PT ;  /* 0x00000002a200780c */ /* 0x040fe20003f25270 */
[----:B------:R-:W-:Y:S01]  /*6650*/  @!PT LDS RZ, [RZ] ;  /* 0x00000000fffff984 */ /* 0x000fe20000000800 */
[----:B------:R-:W-:Y:S01]  /*6660*/  @!PT LDS RZ, [RZ] ;  /* 0x00000000fffff984 */ /* 0x000fe20000000800 */
[----:B------:R-:W-:Y:S01]  /*6670*/  @!PT LDS RZ, [RZ] ;  /* 0x00000000fffff984 */ /* 0x000fe20000000800 */
[----:B------:R-:W-:Y:S01]  /*6680*/  @!PT LDS RZ, [RZ] ;  /* 0x00000000fffff984 */ /* 0x000fe20000000800 */
[----:B------:R5:W-:Y:S06]  /*6690*/  MEMBAR.ALL.CTA ;  /* 0x0000000000007992 */ /* 0x000bec0000008000 */
[----:B-----5:R-:W5:Y:S01]  /*66a0*/  FENCE.VIEW.ASYNC.S ;  /* 0x00000000000073c6 */ /* 0x020f620000000000 */
[----:B------:R-:W-:Y:S01]  /*66b0*/  SEL R162, R162, RZ, P1 ;  /* 0x000000ffa2a27207 */ /* 0x000fe20000800000 */
[----:B-----5:R5:W-:Y:S02]  /*66c0*/  SYNCS.ARRIVE.TRANS64.RED.A1T0 RZ, [R0+URZ], RZ ;  /* 0x000000ff00ff79a7 */ /* 0x020be400081004ff */
[----:B-----5:R-:W-:Y:S04]  /*66d0*/  SEL R0, RZ, 0x1, P1 ;  /* 0x00000001ff007807 */ /* 0x020fe80000800000 */
[----:B---3--:R-:W-:Y:S02]  /*66e0*/  LOP3.LUT R161, R161, R0, RZ, 0x3c, !PT ;  /* 0x00000000a1a17212 */ /* 0x008fe400078e3cff */
.L_x_118:
[----:B------:R-:W-:Y:S05]  /*66f0*/  BSYNC B1 ;  /* 0x0000000000017941 */ /* 0x000fea0003800000 */
.L_x_117:
[----:B------:R-:W-:Y:S04]  /*6700*/  SHF.R.U32.HI R3, RZ, 0x15, R80 ;  /* 0x00000015ff037819 */ /* 0x000fe80000011650 */
[----:B------:R-:W-:Y:S01]  /*6710*/  LOP3.LUT P1, RZ, R3, 0x3, R156, 0x48, !PT ;  /* 0x0000000303ff7812 */ /* 0x000fe2000782489c */
[----:B------:R-:W-:Y:S01]  /*6720*/  @!UPT UIADD3 URZ, UPT, UPT, URZ, URZ, URZ ;  /* 0x000000fffffff290 */ /* 0x000fe2000fffe0ff */
[----:B----4-:R-:W-:Y:S11]  /*6730*/  @P0 BRA `(.L_x_122) ;  /* 0x0000000000080947 */ /* 0x010ff60003800000 */
[----:B------:R-:W3:Y:S02]  /*6740*/  SYNCS.PHASECHK.TRANS64.TRYWAIT P0, [R171+URZ+0x150], R2 ;  /* 0x00015002ab0075a7 */ /* 0x000ee400080011ff */
[----:B---3--:R-:W-:Y:S05]  /*6750*/  @!P0 BRA `(.L_x_123) ;  /* 0x0000003800648947 */ /* 0x008fea0003800000 */
.L_x_122:
[----:B------:R-:W-:Y:S05]  /*6760*/  @!P1 BRA `(.L_x_124) ;  /* 0x0000000000409947 */ /* 0x000fea0003800000 */
[----:B------:R-:W1:Y:S01]  /*6770*/  LDCU.64 UR8, c[0x4][0x70] ;  /* 0x01000e00ff0877ac */ /* 0x000e620008000a00 */
[----:B------:R-:W-:Y:S01]  /*6780*/  MOV R3, 0x0 ;  /* 0x0000000000037802 */ /* 0x000fe20000000f00 */
[----:B------:R-:W-:Y:S02]  /*6790*/  HFMA2 R12, -RZ, RZ, 0, 5.9604644775390625e-08 ;  /* 0x00000001ff0c7431 */ /* 0x000fe400000001ff */
[----:B------:R-:W-:Y:S02]  /*67a0*/  IMAD.MOV.U32 R8, RZ, RZ, 0x192 ;  /* 0x00000192ff087424 */ /* 0x000fe400078e00ff */
[----:B------:R-:W-:Y:S01]  /*67b0*/  IMAD.MOV.U32 R13, RZ, RZ, RZ ;  /* 0x000000ffff0d7224 */ /* 0x000fe200078e00ff */
[----:B------:R-:W4:Y:S01]  /*67c0*/  LDCU.64 UR6, c[0x4][0x78] ;  /* 0x01000f00ff0677ac */ /* 0x000f220008000a00 */
[----:B---3--:R-:W3:Y:S01]  /*67d0*/  LDC.64 R2, c[0x4][R3] ;  /* 0x0100000003027b82 */ /* 0x008ee20000000a00 */
[----:B------:R-:W5:Y:S01]  /*67e0*/  LDCU.64 UR4, c[0x4][0x10] ;  /* 0x01000200ff0477ac */ /* 0x000f620008000a00 */
[----:B-1----:R-:W-:Y:S01]  /*67f0*/  MOV R5, UR9 ;  /* 0x0000000900057c02 */ /* 0x002fe20008000f00 */
[----:B------:R-:W-:Y:S01]  /*6800*/  IMAD.U32 R4, RZ, RZ, UR8 ;  /* 0x00000008ff047e24 */ /* 0x000fe2000f8e00ff */
[----:B----4-:R-:W-:Y:S01]  /*6810*/  MOV R7, UR7 ;  /* 0x0000000700077c02 */ /* 0x010fe20008000f00 */
[----:B------:R-:W-:Y:S01]  /*6820*/  IMAD.U32 R6, RZ, RZ, UR6 ;  /* 0x00000006ff067e24 */ /* 0x000fe2000f8e00ff */
[----:B-----5:R-:W-:Y:S01]  /*6830*/  MOV R11, UR5 ;  /* 0x00000005000b7c02 */ /* 0x020fe20008000f00 */
[----:B------:R-:W-:Y:S02]  /*6840*/  IMAD.U32 R10, RZ, RZ, UR4 ;  /* 0x00000004ff0a7e24 */ /* 0x000fe4000f8e00ff */
[----:B------:R-:W-:Y:S07]  /*6850*/  LEPC R20, `(.L_x_124) ;  /* 0x000000001014794e */ /* 0x000fee0000000000 */
[----:B--23--:R-:W-:Y:S05]  /*6860*/  CALL.ABS.NOINC R2 ;  /* 0x0000000002007343 */ /* 0x00cfea0003c00000 */
.L_x_124:
[----:B------:R-:W-:Y:S01]  /*6870*/  SHF.L.U32 R83, R88, 0x10, RZ ;  /* 0x0000001058537819 */ /* 0x000fe200000006ff */
[----:B------:R-:W-:Y:S05]  /*6880*/  WARPSYNC.ALL ;  /* 0x0000000000007948 */ /* 0x000fea0003800000 */
[----:B------:R-:W-:Y:S01]  /*6890*/  R2UR UR4, R80 ;  /* 0x00000000500472ca */ /* 0x000fe200000e0000 */
[----:B------:R-:W-:Y:S01]  /*68a0*/  BSSY.RECONVERGENT B0, `(.L_x_125) ;  /* 0x0000121000007945 */ /* 0x000fe20003800200 */
[----:B------:R-:W-:Y:S02]  /*68b0*/  ISETP.NE.AND P6, PT, R92, RZ, PT ;  /* 0x000000ff5c00720c */ /* 0x000fe40003fc5270 */
[----:B------:R-:W-:Y:S02]  /*68c0*/  IADD3 R119, PT, PT, R155, UR49, RZ ;  /* 0x000000319b777c10 */ /* 0x000fe4000fffe0ff */
[----:B------:R-:W-:Y:S02]  /*68d0*/  SHF.L.U32 R118, R165, 0x4, RZ ;  /* 0x00000004a5767819 */ /* 0x000fe400000006ff */
[-C--:B------:R-:W-:Y:S02]  /*68e0*/  IADD3 R175, PT, PT, R167, R119.reuse, RZ ;  /* 0x00000077a7af7210 */ /* 0x080fe40007ffe0ff */
[----:B------:R-:W-:Y:S02]  /*68f0*/  IADD3 R174, PT, PT, R166, R119, RZ ;  /* 0x00000077a6ae7210 */ /* 0x000fe40007ffe0ff */
[----:B------:R-:W-:Y:S01]  /*6900*/  IADD3 R173, PT, PT, R119, R118, RZ ;  /* 0x0000007677ad7210 */ /* 0x000fe20007ffe0ff */
[----:B-1----:R-:W2:Y:S01]  /*6910*/  LDTM.x64 R4, tmem[UR4] ;  /* 0x00000004000479ee */ /* 0x002ea20008340000 */
[C---:B------:R-:W-:Y:S02]  /*6920*/  PRMT R81, R88.reuse, 0x8880, RZ ;  /* 0x0000888058517816 */ /* 0x040fe400000000ff */
[----:B------:R-:W-:Y:S02]  /*6930*/  SHF.R.S32.HI R83, RZ, 0x18, R83 ;  /* 0x00000018ff537819 */ /* 0x000fe40000011453 */
[----:B------:R-:W-:Y:S02]  /*6940*/  SHF.R.S32.HI R86, RZ, 0x18, R89 ;  /* 0x00000018ff567819 */ /* 0x000fe40000011459 */
[----:B------:R-:W-:Y:S02]  /*6950*/  SHF.L.U32 R84, R88, 0x8, RZ ;  /* 0x0000000858547819 */ /* 0x000fe400000006ff */
[----:B------:R-:W-:Y:S02]  /*6960*/  SHF.L.U32 R85, R89, 0x8, RZ ;  /* 0x0000000859557819 */ /* 0x000fe400000006ff */
[----:B------:R-:W-:Y:S02]  /*6970*/  SHF.R.S32.HI R84, RZ, 0x18, R84 ;  /* 0x00000018ff547819 */ /* 0x000fe40000011454 */
[----:B------:R-:W-:Y:S02]  /*6980*/  SHF.R.S32.HI R85, RZ, 0x18, R85 ;  /* 0x00000018ff557819 */ /* 0x000fe40000011455 */
[----:B------:R-:W-:Y:S02]  /*6990*/  SHF.L.U32 R87, R110, 0x8, RZ ;  /* 0x000000086e577819 */ /* 0x000fe400000006ff */
[----:B------:R-:W-:Y:S02]  /*69a0*/  ISETP.NE.AND P0, PT, R169, RZ, PT ;  /* 0x000000ffa900720c */ /* 0x000fe40003f05270 */
[----:B------:R-:W-:Y:S02]  /*69b0*/  SHF.R.S32.HI R87, RZ, 0x18, R87 ;  /* 0x00000018ff577819 */ /* 0x000fe40000011457 */
[----:B------:R-:W-:Y:S02]  /*69c0*/  LEA R124, R162, UR49, 0x3 ;  /* 0x00000031a27c7c11 */ /* 0x000fe4000f8e18ff */
[----:B------:R-:W-:Y:S01]  /*69d0*/  @P6 SHF.L.U32 R125, R161, 0x1f, RZ ;  /* 0x0000001fa17d6819 */ /* 0x000fe200000006ff */
[C---:B--2---:R-:W-:Y:S02]  /*69e0*/  IMAD R0, R78.reuse, R4, RZ ;  /* 0x000000044e007224 */ /* 0x044fe400078e02ff */
[C---:B---3--:R-:W-:Y:S02]  /*69f0*/  IMAD R2, R78.reuse, R5, RZ ;  /* 0x000000054e027224 */ /* 0x048fe400078e02ff */
[----:B------:R-:W-:Y:S02]  /*6a00*/  IMAD R3, R78, R6, RZ ;  /* 0x000000064e037224 */ /* 0x000fe400078e02ff */
[-C--:B------:R-:W-:Y:S01]  /*6a10*/  IMAD R0, R81, R82.reuse, R0 ;  /* 0x0000005251007224 */ /* 0x080fe200078e0200 */
[----:B------:R-:W-:Y:S01]  /*6a20*/  SHF.R.S32.HI R81, RZ, 0x18, R88 ;  /* 0x00000018ff517819 */ /* 0x000fe20000011458 */
[-C--:B------:R-:W-:Y:S01]  /*6a30*/  IMAD R2, R83, R82.reuse, R2 ;  /* 0x0000005253027224 */ /* 0x080fe200078e0202 */
[C---:B------:R-:W-:Y:S01]  /*6a40*/  PRMT R83, R89.reuse, 0x8880, RZ ;  /* 0x0000888059537816 */ /* 0x040fe200000000ff */
[----:B------:R-:W-:Y:S01]  /*6a50*/  IMAD R3, R84, R82, R3 ;  /* 0x0000005254037224 */ /* 0x000fe200078e0203 */
[----:B------:R-:W-:Y:S01]  /*6a60*/  SHF.L.U32 R84, R89, 0x10, RZ ;  /* 0x0000001059547819 */ /* 0x000fe200000006ff */
[C---:B------:R-:W-:Y:S02]  /*6a70*/  IMAD R7, R78.reuse, R7, RZ ;  /* 0x000000074e077224 */ /* 0x040fe400078e02ff */
[C---:B------:R-:W-:Y:S01]  /*6a80*/  IMAD R4, R78.reuse, R8, RZ ;  /* 0x000000084e047224 */ /* 0x040fe200078e02ff */
[----:B------:R-:W-:Y:S01]  /*6a90*/  SHF.R.S32.HI R84, RZ, 0x18, R84 ;  /* 0x00000018ff547819 */ /* 0x000fe20000011454 */
[----:B------:R-:W-:Y:S02]  /*6aa0*/  IMAD R5, R78, R9, RZ ;  /* 0x000000094e057224 */ /* 0x000fe400078e02ff */
[----:B------:R-:W-:Y:S01]  /*6ab0*/  IMAD R7, R81, R82, R7 ;  /* 0x0000005251077224 */ /* 0x000fe200078e0207 */
[----:B------:R-:W-:Y:S01]  /*6ac0*/  PRMT R81, R90, 0x8880, RZ ;  /* 0x000088805a517816 */ /* 0x000fe200000000ff */
[----:B------:R-:W-:Y:S02]  /*6ad0*/  IMAD R6, R78, R10, RZ ;  /* 0x0000000a4e067224 */ /* 0x000fe400078e02ff */
[-C--:B------:R-:W-:Y:S01]  /*6ae0*/  IMAD R4, R83, R82.reuse, R4 ;  /* 0x0000005253047224 */ /* 0x080fe200078e0204 */
[----:B------:R-:W-:Y:S01]  /*6af0*/  I2IP.S8.S32.SAT R93, R7, R3, RZ ;  /* 0x00000003075d7239 */ /* 0x000fe200000014ff */
[----:B------:R-:W-:Y:S01]  /*6b00*/  IMAD R5, R84, R82, R5 ;  /* 0x0000005254057224 */ /* 0x000fe200078e0205 */
[----:B------:R-:W-:Y:S01]  /*6b10*/  SHF.L.U32 R83, R90, 0x10, RZ ;  /* 0x000000105a537819 */ /* 0x000fe200000006ff */
[----:B------:R-:W-:Y:S01]  /*6b20*/  IMAD R11, R78, R11, RZ ;  /* 0x0000000b4e0b7224 */ /* 0x000fe200078e02ff */
[----:B------:R-:W-:Y:S01]  /*6b30*/  I2IP.S8.S32.SAT R92, R2, R0, R93 ;  /* 0x00000000025c7239 */ /* 0x000fe2000000145d */
[----:B------:R-:W-:Y:S01]  /*6b40*/  IMAD R6, R85, R82, R6 ;  /* 0x0000005255067224 */ /* 0x000fe200078e0206 */
[----:B------:R-:W-:Y:S01]  /*6b50*/  SHF.R.S32.HI R83, RZ, 0x18, R83 ;  /* 0x00000018ff537819 */ /* 0x000fe20000011453 */
[----:B------:R-:W-:Y:S01]  /*6b60*/  IMAD R8, R78, R12, RZ ;  /* 0x0000000c4e087224 */ /* 0x000fe200078e02ff */
[----:B------:R-:W-:Y:S01]  /*6b70*/  SHF.L.U32 R85, R90, 0x8, RZ ;  /* 0x000000085a557819 */ /* 0x000fe200000006ff */
[----:B------:R-:W-:Y:S02]  /*6b80*/  IMAD R9, R78, R13, RZ ;  /* 0x0000000d4e097224 */ /* 0x000fe400078e02ff */
[----:B------:R-:W-:Y:S01]  /*6b90*/  IMAD R11, R86, R82, R11 ;  /* 0x00000052560b7224 */ /* 0x000fe200078e020b */
[----:B------:R-:W-:Y:S01]  /*6ba0*/  SHF.R.S32.HI R85, RZ, 0x18, R85 ;  /* 0x00000018ff557819 */ /* 0x000fe20000011455 */
[C---:B------:R-:W-:Y:S01]  /*6bb0*/  IMAD R10, R78.reuse, R14, RZ ;  /* 0x0000000e4e0a7224 */ /* 0x040fe200078e02ff */
[----:B------:R-:W-:Y:S01]  /*6bc0*/  SHF.R.S32.HI R86, RZ, 0x18, R91 ;  /* 0x00000018ff567819 */ /* 0x000fe2000001145b */
[----:B------:R-:W-:Y:S01]  /*6bd0*/  IMAD R8, R81, R82, R8 ;  /* 0x0000005251087224 */ /* 0x000fe200078e0208 */
[----:B------:R-:W-:Y:S01]  /*6be0*/  I2IP.S8.S32.SAT R94, R11, R6, RZ ;  /* 0x000000060b5e7239 */ /* 0x000fe200000014ff */
[----:B------:R-:W-:Y:S01]  /*6bf0*/  IMAD R9, R83, R82, R9 ;  /* 0x0000005253097224 */ /* 0x000fe200078e0209 */
[C---:B------:R-:W-:Y:S01]  /*6c00*/  PRMT R83, R91.reuse, 0x8880, RZ ;  /* 0x000088805b537816 */ /* 0x040fe200000000ff */
[----:B------:R-:W-:Y:S01]  /*6c10*/  IMAD.U32 R84, R91, 0x10000, RZ ;  /* 0x000100005b547824 */ /* 0x000fe200078e00ff */
[----:B------:R-:W-:Y:S01]  /*6c20*/  I2IP.S8.S32.SAT R93, R5, R4, R94 ;  /* 0x00000004055d7239 */ /* 0x000fe2000000145e */
[C---:B------:R-:W-:Y:S01]  /*6c30*/  IMAD R15, R78.reuse, R15, RZ ;  /* 0x0000000f4e0f7224 */ /* 0x040fe200078e02ff */
[----:B------:R-:W-:Y:S01]  /*6c40*/  SHF.R.S32.HI R81, RZ, 0x18, R90 ;  /* 0x00000018ff517819 */ /* 0x000fe2000001145a */
[----:B------:R-:W-:Y:S01]  /*6c50*/  IMAD R10, R85, R82, R10 ;  /* 0x00000052550a7224 */ /* 0x000fe200078e020a */
[----:B------:R-:W-:Y:S01]  /*6c60*/  SHF.R.S32.HI R84, RZ, 0x18, R84 ;  /* 0x00000018ff547819 */ /* 0x000fe20000011454 */
[C---:B------:R-:W-:Y:S01]  /*6c70*/  IMAD R12, R78.reuse, R16, RZ ;  /* 0x000000104e0c7224 */ /* 0x040fe200078e02ff */
[----:B------:R-:W-:Y:S01]  /*6c80*/  SHF.L.U32 R85, R91, 0x8, RZ ;  /* 0x000000085b557819 */ /* 0x000fe200000006ff */
[----:B------:R-:W-:Y:S02]  /*6c90*/  IMAD R13, R78, R17, RZ ;  /* 0x000000114e0d7224 */ /* 0x000fe400078e02ff */
[----:B------:R-:W-:Y:S01]  /*6ca0*/  IMAD R15, R81, R82, R15 ;  /* 0x00000052510f7224 */ /* 0x000fe200078e020f */
[----:B------:R-:W-:Y:S01]  /*6cb0*/  PRMT R81, R96, 0x8880, RZ ;  /* 0x0000888060517816 */ /* 0x000fe200000000ff */
[----:B------:R-:W-:Y:S01]  /*6cc0*/  IMAD R14, R78, R18, RZ ;  /* 0x000000124e0e7224 */ /* 0x000fe200078e02ff */
[----:B------:R-:W-:Y:S01]  /*6cd0*/  SHF.R.S32.HI R85, RZ, 0x18, R85 ;  /* 0x00000018ff557819 */ /* 0x000fe20000011455 */
[----:B------:R-:W-:Y:S01]  /*6ce0*/  IMAD R12, R83, R82, R12 ;  /* 0x00000052530c7224 */ /* 0x000fe200078e020c */
[----:B------:R-:W-:Y:S01]  /*6cf0*/  I2IP.S8.S32.SAT R94, R15, R10, RZ ;  /* 0x0000000a0f5e7239 */ /* 0x000fe200000014ff */
[----:B------:R-:W-:Y:S01]  /*6d00*/  IMAD R13, R84, R82, R13 ;  /* 0x00000052540d7224 */ /* 0x000fe200078e020d */
[----:B------:R-:W-:Y:S01]  /*6d10*/  SHF.L.U32 R83, R96, 0x10, RZ ;  /* 0x0000001060537819 */ /* 0x000fe200000006ff */
[C---:B------:R-:W-:Y:S01]  /*6d20*/  IMAD R19, R78.reuse, R19, RZ ;  /* 0x000000134e137224 */ /* 0x040fe200078e02ff */
[----:B------:R-:W-:Y:S01]  /*6d30*/  I2IP.S8.S32.SAT R94, R9, R8, R94 ;  /* 0x00000008095e7239 */ /* 0x000fe2000000145e */
[----:B------:R-:W-:Y:S01]  /*6d40*/  IMAD R14, R85, R82, R14 ;  /* 0x00000052550e7224 */ /* 0x000fe200078e020e */
[----:B------:R-:W-:Y:S01]  /*6d50*/  SHF.R.S32.HI R83, RZ, 0x18, R83 ;  /* 0x00000018ff537819 */ /* 0x000fe20000011453 */
[C---:B------:R-:W-:Y:S01]  /*6d60*/  IMAD R16, R78.reuse, R20, RZ ;  /* 0x000000144e107224 */ /* 0x040fe200078e02ff */
[----:B------:R-:W-:Y:S01]  /*6d70*/  SHF.L.U32 R84, R97, 0x10, RZ ;  /* 0x0000001061547819 */ /* 0x000fe200000006ff */
[----:B------:R-:W-:Y:S01]  /*6d80*/  IMAD R17, R78, R21, RZ ;  /* 0x000000154e117224 */ /* 0x000fe200078e02ff */
[----:B------:R-:W-:Y:S01]  /*6d90*/  SHF.L.U32 R85, R96, 0x8, RZ ;  /* 0x0000000860557819 */ /* 0x000fe200000006ff */
[----:B------:R-:W-:Y:S01]  /*6da0*/  IMAD R19, R86, R82, R19 ;  /* 0x0000005256137224 */ /* 0x000fe200078e0213 */
[----:B------:R-:W-:Y:S01]  /*6db0*/  SHF.R.S32.HI R84, RZ, 0x18, R84 ;  /* 0x00000018ff547819 */ /* 0x000fe20000011454 */
[C---:B------:R-:W-:Y:S01]  /*6dc0*/  IMAD R18, R78.reuse, R22, RZ ;  /* 0x000000164e127224 */ /* 0x040fe200078e02ff */
[----:B------:R-:W-:Y:S01]  /*6dd0*/  SHF.R.S32.HI R85, RZ, 0x18, R85 ;  /* 0x00000018ff557819 */ /* 0x000fe20000011455 */
[----:B------:R-:W-:Y:S01]  /*6de0*/  IMAD R16, R81, R82, R16 ;  /* 0x0000005251107224 */ /* 0x000fe200078e0210 */
[----:B------:R-:W-:Y:S01]  /*6df0*/  I2IP.S8.S32.SAT R95, R19, R14, RZ ;  /* 0x0000000e135f7239 */ /* 0x000fe200000014ff */
[-C--:B------:R-:W-:Y:S01]  /*6e00*/  IMAD R17, R83, R82.reuse, R17 ;  /* 0x0000005253117224 */ /* 0x080fe200078e0211 */
[----:B------:R-:W-:Y:S01]  /*6e10*/  PRMT R83, R97, 0x8880, RZ ;  /* 0x0000888061537816 */ /* 0x000fe200000000ff */
[C---:B------:R-:W-:Y:S01]  /*6e20*/  IMAD R23, R78.reuse, R23, RZ ;  /* 0x000000174e177224 */ /* 0x040fe200078e02ff */
[----:B------:R-:W-:Y:S01]  /*6e30*/  SHF.R.S32.HI R81, RZ, 0x18, R96 ;  /* 0x00000018ff517819 */ /* 0x000fe20000011460 */
[----:B------:R-:W-:Y:S01]  /*6e40*/  IMAD R18, R85, R82, R18 ;  /* 0x0000005255127224 */ /* 0x000fe200078e0212 */
[----:B------:R-:W-:Y:S01]  /*6e50*/  SHF.L.U32 R85, R97, 0x8, RZ ;  /* 0x0000000861557819 */ /* 0x000fe200000006ff */
[C---:B------:R-:W-:Y:S01]  /*6e60*/  IMAD R20, R78.reuse, R24, RZ ;  /* 0x000000184e147224 */ /* 0x040fe200078e02ff */
[----:B------:R-:W-:Y:S01]  /*6e70*/  I2IP.S8.S32.SAT R95, R13, R12, R95 ;  /* 0x0000000c0d5f7239 */ /* 0x000fe2000000145f */
[----:B------:R-:W-:Y:S01]  /*6e80*/  IMAD R21, R78, R25, RZ ;  /* 0x000000194e157224 */ /* 0x000fe200078e02ff */
[----:B------:R-:W-:Y:S01]  /*6e90*/  SHF.R.S32.HI R85, RZ, 0x18, R85 ;  /* 0x00000018ff557819 */ /* 0x000fe20000011455 */
[----:B------:R-:W-:Y:S01]  /*6ea0*/  IMAD R23, R81, R82, R23 ;  /* 0x0000005251177224 */ /* 0x000fe200078e0217 */
[----:B------:R-:W-:Y:S01]  /*6eb0*/  PRMT R81, R98, 0x8880, RZ ;  /* 0x0000888062517816 */ /* 0x000fe200000000ff */
[----:B------:R-:W-:Y:S01]  /*6ec0*/  IMAD R22, R78, R26, RZ ;  /* 0x0000001a4e167224 */ /* 0x000fe200078e02ff */
[----:B------:R1:W-:Y:S01]  /*6ed0*/  STS.128 [R155+UR49+0x4200], R92 ;  /* 0x0042005c9b007988 */ /* 0x0003e20008000c31 */
[----:B------:R-:W-:Y:S01]  /*6ee0*/  IMAD R20, R83, R82, R20 ;  /* 0x0000005253147224 */ /* 0x000fe200078e0214 */
[----:B------:R-:W-:Y:S01]  /*6ef0*/  I2IP.S8.S32.SAT R100, R23, R18, RZ ;  /* 0x0000001217647239 */ /* 0x000fe200000014ff */
[----:B------:R-:W-:Y:S01]  /*6f00*/  IMAD R21, R84, R82, R21 ;  /* 0x0000005254157224 */ /* 0x000fe200078e0215 */
[----:B------:R-:W-:Y:S01]  /*6f10*/  SHF.R.S32.HI R86, RZ, 0x18, R97 ;  /* 0x00000018ff567819 */ /* 0x000fe20000011461 */
[----:B------:R-:W-:Y:S01]  /*6f20*/  IMAD.U32 R83, R98, 0x10000, RZ ;  /* 0x0001000062537824 */ /* 0x000fe200078e00ff */
[----:B------:R-:W-:Y:S01]  /*6f30*/  I2IP.S8.S32.SAT R100, R17, R16, R100 ;  /* 0x0000001011647239 */ /* 0x000fe20000001464 */
[----:B------:R-:W-:Y:S01]  /*6f40*/  IMAD R27, R78, R27, RZ ;  /* 0x0000001b4e1b7224 */ /* 0x000fe200078e02ff */
[----:B------:R-:W-:Y:S01]  /*6f50*/  SHF.L.U32 R84, R99, 0x10, RZ ;  /* 0x0000001063547819 */ /* 0x000fe200000006ff */
[----:B------:R-:W-:Y:S01]  /*6f60*/  IMAD R22, R85, R82, R22 ;  /* 0x0000005255167224 */ /* 0x000fe200078e0216 */
[----:B------:R-:W-:Y:S01]  /*6f70*/  SHF.L.U32 R85, R98, 0x8, RZ ;  /* 0x0000000862557819 */ /* 0x000fe200000006ff */
[C---:B------:R-:W-:Y:S01]  /*6f80*/  IMAD R24, R78.reuse, R28, RZ ;  /* 0x0000001c4e187224 */ /* 0x040fe200078e02ff */
[----:B------:R-:W-:Y:S01]  /*6f90*/  SHF.R.S32.HI R83, RZ, 0x18, R83 ;  /* 0x00000018ff537819 */ /* 0x000fe20000011453 */
[----:B------:R-:W-:Y:S01]  /*6fa0*/  IMAD R25, R78, R29, RZ ;  /* 0x0000001d4e197224 */ /* 0x000fe200078e02ff */
[----:B------:R-:W-:Y:S01]  /*6fb0*/  SHF.R.S32.HI R84, RZ, 0x18, R84 ;  /* 0x00000018ff547819 */ /* 0x000fe20000011454 */
[----:B------:R-:W-:Y:S01]  /*6fc0*/  IMAD R27, R86, R82, R27 ;  /* 0x00000052561b7224 */ /* 0x000fe200078e021b */
[----:B------:R-:W-:Y:S01]  /*6fd0*/  SHF.R.S32.HI R85, RZ, 0x18, R85 ;  /* 0x00000018ff557819 */ /* 0x000fe20000011455 */
[C---:B------:R-:W-:Y:S01]  /*6fe0*/  IMAD R26, R78.reuse, R30, RZ ;  /* 0x0000001e4e1a7224 */ /* 0x040fe200078e02ff */
[----:B------:R-:W-:Y:S01]  /*6ff0*/  SHF.R.S32.HI R86, RZ, 0x18, R99 ;  /* 0x00000018ff567819 */ /* 0x000fe20000011463 */
[----:B------:R-:W-:Y:S01]  /*7000*/  IMAD R24, R81, R82, R24 ;  /* 0x0000005251187224 */ /* 0x000fe200078e0218 */
[----:B------:R-:W-:Y:S01]  /*7010*/  I2IP.S8.S32.SAT R101, R27, R22, RZ ;  /* 0x000000161b657239 */ /* 0x000fe200000014ff */
[----:B------:R-:W-:Y:S01]  /*7020*/  IMAD R25, R83, R82, R25 ;  /* 0x0000005253197224 */ /* 0x000fe200078e0219 */
[----:B------:R-:W-:Y:S01]  /*7030*/  SHF.R.S32.HI R81, RZ, 0x18, R98 ;  /* 0x00000018ff517819 */ /* 0x000fe20000011462 */
[C---:B------:R-:W-:Y:S01]  /*7040*/  IMAD R31, R78.reuse, R31, RZ ;  /* 0x0000001f4e1f7224 */ /* 0x040fe200078e02ff */
[----:B------:R-:W-:Y:S01]  /*7050*/  I2IP.S8.S32.SAT R101, R21, R20, R101 ;  /* 0x0000001415657239 */ /* 0x000fe20000001465 */
[----:B------:R-:W-:Y:S01]  /*7060*/  IMAD R26, R85, R82, R26 ;  /* 0x00000052551a7224 */ /* 0x000fe200078e021a */
[C---:B------:R-:W-:Y:S01]  /*7070*/  PRMT R83, R99.reuse, 0x8880, RZ ;  /* 0x0000888063537816 */ /* 0x040fe200000000ff */
[C---:B------:R-:W-:Y:S01]  /*7080*/  IMAD R28, R78.reuse, R32, RZ ;  /* 0x000000204e1c7224 */ /* 0x040fe200078e02ff */
[----:B------:R-:W-:Y:S01]  /*7090*/  SHF.L.U32 R85, R99, 0x8, RZ ;  /* 0x0000000863557819 */ /* 0x000fe200000006ff */
[C---:B------:R-:W-:Y:S02]  /*70a0*/  IMAD R29, R78.reuse, R33, RZ ;  /* 0x000000214e1d7224 */ /* 0x040fe400078e02ff */
[----:B------:R-:W-:Y:S01]  /*70b0*/  IMAD R31, R81, R82, R31 ;  /* 0x00000052511f7224 */ /* 0x000fe200078e021f */
[----:B------:R-:W-:Y:S01]  /*70c0*/  SHF.R.S32.HI R85, RZ, 0x18, R85 ;  /* 0x00000018ff557819 */ /* 0x000fe20000011455 */
[----:B------:R-:W-:Y:S01]  /*70d0*/  IMAD R30, R78, R34, RZ ;  /* 0x000000224e1e7224 */ /* 0x000fe200078e02ff */
[----:B------:R-:W-:Y:S01]  /*70e0*/  PRMT R81, R104, 0x8880, RZ ;  /* 0x0000888068517816 */ /* 0x000fe200000000ff */
[----:B------:R-:W-:Y:S01]  /*70f0*/  IMAD R28, R83, R82, R28 ;  /* 0x00000052531c7224 */ /* 0x000fe200078e021c */
[----:B------:R-:W-:Y:S01]  /*7100*/  I2IP.S8.S32.SAT R102, R31, R26, RZ ;  /* 0x0000001a1f667239 */ /* 0x000fe200000014ff */
[----:B------:R-:W-:Y:S01]  /*7110*/  IMAD R29, R84, R82, R29 ;  /* 0x00000052541d7224 */ /* 0x000fe200078e021d */
[----:B------:R-:W-:Y:S01]  /*7120*/  SHF.L.U32 R83, R104, 0x10, RZ ;  /* 0x0000001068537819 */ /* 0x000fe200000006ff */
[----:B------:R-:W-:Y:S01]  /*7130*/  IMAD R35, R78, R35, RZ ;  /* 0x000000234e237224 */ /* 0x000fe200078e02ff */
[----:B------:R-:W-:Y:S01]  /*7140*/  I2IP.S8.S32.SAT R102, R25, R24, R102 ;  /* 0x0000001819667239 */ /* 0x000fe20000001466 */
[----:B------:R-:W-:Y:S01]  /*7150*/  IMAD R30, R85, R82, R30 ;  /* 0x00000052551e7224 */ /* 0x000fe200078e021e */
[----:B------:R-:W-:Y:S01]  /*7160*/  SHF.L.U32 R85, R104, 0x8, RZ ;  /* 0x0000000868557819 */ /* 0x000fe200000006ff */
[C---:B------:R-:W-:Y:S01]  /*7170*/  IMAD R32, R78.reuse, R36, RZ ;  /* 0x000000244e207224 */ /* 0x040fe200078e02ff */
[----:B------:R-:W-:Y:S01]  /*7180*/  SHF.R.S32.HI R83, RZ, 0x18, R83 ;  /* 0x00000018ff537819 */ /* 0x000fe20000011453 */
[----:B------:R-:W-:Y:S01]  /*7190*/  IMAD R33, R78, R37, RZ ;  /* 0x000000254e217224 */ /* 0x000fe200078e02ff */
[----:B------:R-:W-:Y:S01]  /*71a0*/  SHF.R.S32.HI R85, RZ, 0x18, R85 ;  /* 0x00000018ff557819 */ /* 0x000fe20000011455 */
[----:B------:R-:W-:Y:S01]  /*71b0*/  IMAD R35, R86, R82, R35 ;  /* 0x0000005256237224 */ /* 0x000fe200078e0223 */
[----:B------:R-:W-:Y:S01]  /*71c0*/  PRMT R84, R105, 0x8880, RZ ;  /* 0x0000888069547816 */ /* 0x000fe200000000ff */
[----:B------:R-:W-:Y:S01]  /*71d0*/  IMAD R34, R78, R38, RZ ;  /* 0x000000264e227224 */ /* 0x000fe200078e02ff */
[----:B------:R-:W-:Y:S01]  /*71e0*/  SHF.L.U32 R86, R108, 0x10, RZ ;  /* 0x000000106c567819 */ /* 0x000fe200000006ff */
[----:B------:R-:W-:Y:S01]  /*71f0*/  IMAD R32, R81, R82, R32 ;  /* 0x0000005251207224 */ /* 0x000fe200078e0220 */
[----:B------:R-:W-:Y:S01]  /*7200*/  SHF.R.S32.HI R81, RZ, 0x18, R104 ;  /* 0x00000018ff517819 */ /* 0x000fe20000011468 */
[C---:B------:R-:W-:Y:S01]  /*7210*/  IMAD R39, R78.reuse, R39, RZ ;  /* 0x000000274e277224 */ /* 0x040fe200078e02ff */
[----:B------:R-:W-:Y:S01]  /*7220*/  I2IP.S8.S32.SAT R103, R35, R30, RZ ;  /* 0x0000001e23677239 */ /* 0x000fe200000014ff */
[-C--:B------:R-:W-:Y:S02]  /*7230*/  IMAD R33, R83, R82.reuse, R33 ;  /* 0x0000005253217224 */ /* 0x080fe400078e0221 */
[----:B------:R-:W-:Y:S01]  /*7240*/  IMAD R34, R85, R82, R34 ;  /* 0x0000005255227224 */ /* 0x000fe200078e0222 */
[----:B------:R-:W-:Y:S01]  /*7250*/  I2IP.S8.S32.SAT R103, R29, R28, R103 ;  /* 0x0000001c1d677239 */ /* 0x000fe20000001467 */
[C---:B------:R-:W-:Y:S01]  /*7260*/  IMAD.U32 R83, R105.reuse, 0x10000, RZ ;  /* 0x0001000069537824 */ /* 0x040fe200078e00ff */
[----:B------:R-:W-:Y:S01]  /*7270*/  SHF.L.U32 R85, R105, 0x8, RZ ;  /* 0x0000000869557819 */ /* 0x000fe200000006ff */
[----:B------:R-:W-:Y:S01]  /*7280*/  IMAD R39, R81, R82, R39 ;  /* 0x0000005251277224 */ /* 0x000fe200078e0227 */
[----:B------:R-:W-:Y:S01]  /*7290*/  MOV R81, R84 ;  /* 0x0000005400517202 */ /* 0x000fe20000000f00 */
[C---:B------:R-:W-:Y:S01]  /*72a0*/  IMAD R36, R78.reuse, R40, RZ ;  /* 0x000000284e247224 */ /* 0x040fe200078e02ff */
[----:B------:R-:W-:Y:S01]  /*72b0*/  SHF.R.S32.HI R83, RZ, 0x18, R83 ;  /* 0x00000018ff537819 */ /* 0x000fe20000011453 */
[C---:B------:R-:W-:Y:S01]  /*72c0*/  IMAD R37, R78.reuse, R41, RZ ;  /* 0x000000294e257224 */ /* 0x040fe200078e02ff */
[----:B------:R-:W-:Y:S01]  /*72d0*/  SHF.R.S32.HI R85, RZ, 0x18, R85 ;  /* 0x00000018ff557819 */ /* 0x000fe20000011455 */
[C---:B------:R-:W-:Y:S01]  /*72e0*/  IMAD R38, R78.reuse, R42, RZ ;  /* 0x0000002a4e267224 */ /* 0x040fe200078e02ff */
[----:B------:R1:W-:Y:S01]  /*72f0*/  STS.128 [R175+0x4200], R100 ;  /* 0x00420064af007388 */ /* 0x0003e20000000c00 */
[----:B------:R-:W-:Y:S01]  /*7300*/  IMAD R36, R81, R82, R36 ;  /* 0x0000005251247224 */ /* 0x000fe200078e0224 */
[----:B------:R-:W-:Y:S01]  /*7310*/  I2IP.S8.S32.SAT R112, R39, R34, RZ ;  /* 0x0000002227707239 */ /* 0x000fe200000014ff */
[-C--:B------:R-:W-:Y:S01]  /*7320*/  IMAD R37, R83, R82.reuse, R37 ;  /* 0x0000005253257224 */ /* 0x080fe200078e0225 */
[----:B------:R-:W-:Y:S01]  /*7330*/  SHF.R.S32.HI R84, RZ, 0x18, R105 ;  /* 0x00000018ff547819 */ /* 0x000fe20000011469 */
[----:B------:R-:W-:Y:S01]  /*7340*/  IMAD R43, R78, R43, RZ ;  /* 0x0000002b4e2b7224 */ /* 0x000fe200078e02ff */
[C---:B------:R-:W-:Y:S01]  /*7350*/  SHF.L.U32 R83, R106.reuse, 0x10, RZ ;  /* 0x000000106a537819 */ /* 0x040fe200000006ff */
[----:B------:R-:W-:Y:S01]  /*7360*/  IMAD R38, R85, R82, R38 ;  /* 0x0000005255267224 */ /* 0x000fe200078e0226 */
[----:B------:R-:W-:Y:S01]  /*7370*/  PRMT R81, R106, 0x8880, RZ ;  /* 0x000088806a517816 */ /* 0x000fe200000000ff */
[----:B------:R-:W-:Y:S01]  /*7380*/  IMAD R40, R78, R44, RZ ;  /* 0x0000002c4e287224 */ /* 0x000fe200078e02ff */
[----:B------:R-:W-:Y:S01]  /*7390*/  SHF.L.U32 R85, R106, 0x8, RZ ;  /* 0x000000086a557819 */ /* 0x000fe200000006ff */
[----:B------:R-:W-:Y:S01]  /*73a0*/  IMAD R41, R78, R45, RZ ;  /* 0x0000002d4e297224 */ /* 0x000fe200078e02ff */
[----:B------:R-:W-:Y:S01]  /*73b0*/  SHF.R.S32.HI R83, RZ, 0x18, R83 ;  /* 0x00000018ff537819 */ /* 0x000fe20000011453 */
[----:B------:R-:W-:Y:S01]  /*73c0*/  IMAD R43, R84, R82, R43 ;  /* 0x00000052542b7224 */ /* 0x000fe200078e022b */
[----:B------:R-:W-:Y:S01]  /*73d0*/  SHF.R.S32.HI R85, RZ, 0x18, R85 ;  /* 0x00000018ff557819 */ /* 0x000fe20000011455 */
[C---:B------:R-:W-:Y:S01]  /*73e0*/  IMAD R42, R78.reuse, R46, RZ ;  /* 0x0000002e4e2a7224 */ /* 0x040fe200078e02ff */
[----:B------:R-:W-:Y:S01]  /*73f0*/  I2IP.S8.S32.SAT R112, R33, R32, R112 ;  /* 0x0000002021707239 */ /* 0x000fe20000001470 */
[----:B------:R-:W-:Y:S01]  /*7400*/  IMAD R40, R81, R82, R40 ;  /* 0x0000005251287224 */ /* 0x000fe200078e0228 */
[----:B------:R-:W-:Y:S01]  /*7410*/  SHF.R.S32.HI R84, RZ, 0x18, R106 ;  /* 0x00000018ff547819 */ /* 0x000fe2000001146a */
[----:B------:R-:W-:Y:S01]  /*7420*/  IMAD R47, R78, R47, RZ ;  /* 0x0000002f4e2f7224 */ /* 0x000fe200078e02ff */
[----:B------:R-:W-:Y:S01]  /*7430*/  I2IP.S8.S32.SAT R113, R43, R38, RZ ;  /* 0x000000262b717239 */ /* 0x000fe200000014ff */
[-C--:B------:R-:W-:Y:S01]  /*7440*/  IMAD R41, R83, R82.reuse, R41 ;  /* 0x0000005253297224 */ /* 0x080fe200078e0229 */
[----:B------:R-:W-:Y:S01]  /*7450*/  PRMT R81, R107, 0x8880, RZ ;  /* 0x000088806b517816 */ /* 0x000fe200000000ff */
[-C--:B------:R-:W-:Y:S01]  /*7460*/  IMAD R42, R85, R82.reuse, R42 ;  /* 0x00000052552a7224 */ /* 0x080fe200078e022a */
[----:B------:R-:W-:Y:S01]  /*7470*/  SHF.L.U32 R83, R107, 0x10, RZ ;  /* 0x000000106b537819 */ /* 0x000fe200000006ff */
[----:B------:R-:W-:Y:S01]  /*7480*/  IMAD R47, R84, R82, R47 ;  /* 0x00000052542f7224 */ /* 0x000fe200078e022f */
[----:B------:R-:W-:Y:S01]  /*7490*/  I2IP.S8.S32.SAT R113, R37, R36, R113 ;  /* 0x0000002425717239 */ /* 0x000fe20000001471 */
[C---:B------:R-:W-:Y:S01]  /*74a0*/  IMAD R44, R78.reuse, R48, RZ ;  /* 0x000000304e2c7224 */ /* 0x040fe200078e02ff */
[----:B------:R-:W-:Y:S01]  /*74b0*/  SHF.R.S32.HI R83, RZ, 0x18, R83 ;  /* 0x00000018ff537819 */ /* 0x000fe20000011453 */
[----:B------:R-:W-:Y:S01]  /*74c0*/  IMAD.SHL.U32 R84, R107, 0x100, RZ ;  /* 0x000001006b547824 */ /* 0x000fe200078e00ff */
[----:B------:R-:W-:Y:S01]  /*74d0*/  I2IP.S8.S32.SAT R114, R47, R42, RZ ;  /* 0x0000002a2f727239 */ /* 0x000fe200000014ff */
[----:B------:R-:W-:Y:S01]  /*74e0*/  IMAD R45, R78, R49, RZ ;  /* 0x000000314e2d7224 */ /* 0x000fe200078e02ff */
[----:B------:R-:W-:Y:S01]  /*74f0*/  PRMT R85, R108, 0x8880, RZ ;  /* 0x000088806c557816 */ /* 0x000fe200000000ff */
[----:B------:R-:W-:Y:S01]  /*7500*/  IMAD R44, R81, R82, R44 ;  /* 0x00000052512c7224 */ /* 0x000fe200078e022c */
[----:B------:R-:W-:Y:S01]  /*7510*/  SHF.R.S32.HI R81, RZ, 0x18, R84 ;  /* 0x00000018ff517819 */ /* 0x000fe20000011454 */
[C---:B------:R-:W-:Y:S01]  /*7520*/  IMAD R46, R78.reuse, R50, RZ ;  /* 0x000000324e2e7224 */ /* 0x040fe200078e02ff */
[----:B------:R-:W-:Y:S01]  /*7530*/  I2IP.S8.S32.SAT R114, R41, R40, R114 ;  /* 0x0000002829727239 */ /* 0x000fe20000001472 */
[----:B------:R-:W-:Y:S01]  /*7540*/  IMAD R45, R83, R82, R45 ;  /* 0x00000052532d7224 */ /* 0x000fe200078e022d */
[----:B------:R-:W-:Y:S01]  /*7550*/  SHF.R.S32.HI R83, RZ, 0x18, R107 ;  /* 0x00000018ff537819 */ /* 0x000fe2000001146b */
[----:B------:R-:W-:Y:S01]  /*7560*/  IMAD R51, R78, R51, RZ ;  /* 0x000000334e337224 */ /* 0x000fe200078e02ff */
[----:B------:R-:W-:Y:S01]  /*7570*/  SHF.L.U32 R84, R108, 0x8, RZ ;  /* 0x000000086c547819 */ /* 0x000fe200000006ff */
[C---:B------:R-:W-:Y:S02]  /*7580*/  IMAD R48, R78.reuse, R52, RZ ;  /* 0x000000344e307224 */ /* 0x040fe400078e02ff */
[-C--:B------:R-:W-:Y:S01]  /*7590*/  IMAD R46, R81, R82.reuse, R46 ;  /* 0x00000052512e7224 */ /* 0x080fe200078e022e */
[----:B------:R-:W-:Y:S01]  /*75a0*/  SHF.R.S32.HI R81, RZ, 0x18, R86 ;  /* 0x00000018ff517819 */ /* 0x000fe20000011456 */
[C---:B------:R-:W-:Y:S01]  /*75b0*/  IMAD R49, R78.reuse, R53, RZ ;  /* 0x000000354e317224 */ /* 0x040fe200078e02ff */
[----:B------:R-:W-:Y:S01]  /*75c0*/  SHF.R.S32.HI R86, RZ, 0x18, R111 ;  /* 0x00000018ff567819 */ /* 0x000fe2000001146f */
[----:B------:R-:W-:Y:S01]  /*75d0*/  IMAD R51, R83, R82, R51 ;  /* 0x0000005253337224 */ /* 0x000fe200078e0233 */
[----:B------:R-:W-:Y:S01]  /*75e0*/  SHF.R.S32.HI R83, RZ, 0x18, R84 ;  /* 0x00000018ff537819 */ /* 0x000fe20000011454 */
[C---:B------:R-:W-:Y:S01]  /*75f0*/  IMAD R50, R78.reuse, R54, RZ ;  /* 0x000000364e327224 */ /* 0x040fe200078e02ff */
[----:B------:R-:W-:Y:S01]  /*7600*/  SHF.R.S32.HI R84, RZ, 0x18, R108 ;  /* 0x00000018ff547819 */ /* 0x000fe2000001146c */
[----:B------:R-:W-:Y:S01]  /*7610*/  IMAD R48, R85, R82, R48 ;  /* 0x0000005255307224 */ /* 0x000fe200078e0230 */
[----:B------:R-:W-:Y:S01]  /*7620*/  I2IP.S8.S32.SAT R115, R51, R46, RZ ;  /* 0x0000002e33737239 */ /* 0x000fe200000014ff */
[C---:B------:R-:W-:Y:S01]  /*7630*/  IMAD R55, R78.reuse, R55, RZ ;  /* 0x000000374e377224 */ /* 0x040fe200078e02ff */
[----:B------:R-:W-:Y:S01]  /*7640*/  SHF.L.U32 R85, R109, 0x10, RZ ;  /* 0x000000106d557819 */ /* 0x000fe200000006ff */
[----:B------:R-:W-:Y:S01]  /*7650*/  IMAD R49, R81, R82, R49 ;  /* 0x0000005251317224 */ /* 0x000fe200078e0231 */
[----:B------:R-:W-:Y:S01]  /*7660*/  PRMT R81, R109, 0x8880, RZ ;  /* 0x000088806d517816 */ /* 0x000fe200000000ff */
[----:B------:R-:W-:Y:S01]  /*7670*/  IMAD R52, R78, R56, RZ ;  /* 0x000000384e347224 */ /* 0x000fe200078e02ff */
[----:B------:R-:W-:Y:S01]  /*7680*/  I2IP.S8.S32.SAT R115, R45, R44, R115 ;  /* 0x0000002c2d737239 */ /* 0x000fe20000001473 */
[-C--:B------:R-:W-:Y:S01]  /*7690*/  IMAD R50, R83, R82.reuse, R50 ;  /* 0x0000005253327224 */ /* 0x080fe200078e0232 */
[----:B------:R-:W-:Y:S01]  /*76a0*/  SHF.R.S32.HI R83, RZ, 0x18, R85 ;  /* 0x00000018ff537819 */ /* 0x000fe20000011455 */
[-C--:B------:R-:W-:Y:S01]  /*76b0*/  IMAD R55, R84, R82.reuse, R55 ;  /* 0x0000005254377224 */ /* 0x080fe200078e0237 */
[----:B------:R-:W-:Y:S01]  /*76c0*/  PRMT R85, R110, 0x8880, RZ ;  /* 0x000088806e557816 */ /* 0x000fe200000000ff */
[----:B------:R-:W-:Y:S01]  /*76d0*/  IMAD R52, R81, R82, R52 ;  /* 0x0000005251347224 */ /* 0x000fe200078e0234 */
[----:B------:R-:W-:Y:S01]  /*76e0*/  SHF.L.U32 R81, R109, 0x8, RZ ;  /* 0x000000086d517819 */ /* 0x000fe200000006ff */
[C---:B------:R-:W-:Y:S01]  /*76f0*/  IMAD R53, R78.reuse, R57, RZ ;  /* 0x000000394e357224 */ /* 0x040fe200078e02ff */
[----:B------:R1:W-:Y:S01]  /*7700*/  STS.128 [R174+0x4200], R112 ;  /* 0x00420070ae007388 */ /* 0x0003e20000000c00 */
[----:B------:R-:W-:Y:S01]  /*7710*/  IMAD R54, R78, R58, RZ ;  /* 0x0000003a4e367224 */ /* 0x000fe200078e02ff */
[----:B------:R-:W-:Y:S01]  /*7720*/  SHF.R.S32.HI R81, RZ, 0x18, R81 ;  /* 0x00000018ff517819 */ /* 0x000fe20000011451 */
[----:B------:R-:W-:Y:S01]  /*7730*/  IMAD R53, R83, R82, R53 ;  /* 0x0000005253357224 */ /* 0x000fe200078e0235 */
[----:B------:R-:W-:Y:S01]  /*7740*/  SHF.L.U32 R84, R110, 0x10, RZ ;  /* 0x000000106e547819 */ /* 0x000fe200000006ff */
[C---:B------:R-:W-:Y:S01]  /*7750*/  IMAD R59, R78.reuse, R59, RZ ;  /* 0x0000003b4e3b7224 */ /* 0x040fe200078e02ff */
[----:B------:R-:W-:Y:S01]  /*7760*/  SHF.R.S32.HI R83, RZ, 0x18, R109 ;  /* 0x00000018ff537819 */ /* 0x000fe2000001146d */
[C---:B------:R-:W-:Y:S01]  /*7770*/  IMAD R56, R78.reuse, R60, RZ ;  /* 0x0000003c4e387224 */ /* 0x040fe200078e02ff */
[----:B------:R-:W-:Y:S01]  /*7780*/  I2IP.S8.S32.SAT R120, R55, R50, RZ ;  /* 0x0000003237787239 */ /* 0x000fe200000014ff */
[----:B------:R-:W-:Y:S01]  /*7790*/  IMAD R54, R81, R82, R54 ;  /* 0x0000005251367224 */ /* 0x000fe200078e0236 */
[----:B------:R-:W-:Y:S01]  /*77a0*/  SHF.R.S32.HI R84, RZ, 0x18, R84 ;  /* 0x00000018ff547819 */ /* 0x000fe20000011454 */
[----:B------:R-:W-:Y:S01]  /*77b0*/  IMAD R57, R78, R61, RZ ;  /* 0x0000003d4e397224 */ /* 0x000fe200078e02ff */
[----:B------:R-:W-:Y:S01]  /*77c0*/  I2IP.S8.S32.SAT R120, R49, R48, R120 ;  /* 0x0000003031787239 */ /* 0x000fe20000001478 */
[-C--:B------:R-:W-:Y:S01]  /*77d0*/  IMAD R59, R83, R82.reuse, R59 ;  /* 0x00000052533b7224 */ /* 0x080fe200078e023b */
[----:B------:R-:W-:Y:S01]  /*77e0*/  PRMT R83, R111, 0x8880, RZ ;  /* 0x000088806f537816 */ /* 0x000fe200000000ff */
[-C--:B------:R-:W-:Y:S01]  /*77f0*/  IMAD R56, R85, R82.reuse, R56 ;  /* 0x0000005255387224 */ /* 0x080fe200078e0238 */
[----:B------:R-:W-:Y:S01]  /*7800*/  SHF.R.S32.HI R81, RZ, 0x18, R110 ;  /* 0x00000018ff517819 */ /* 0x000fe2000001146e */
[----:B------:R-:W-:Y:S01]  /*7810*/  IMAD R57, R84, R82, R57 ;  /* 0x0000005254397224 */ /* 0x000fe200078e0239 */
[----:B------:R-:W-:Y:S01]  /*7820*/  I2IP.S8.S32.SAT R121, R59, R54, RZ ;  /* 0x000000363b797239 */ /* 0x000fe200000014ff */
[C---:B------:R-:W-:Y:S01]  /*7830*/  IMAD R58, R78.reuse, R62, RZ ;  /* 0x0000003e4e3a7224 */ /* 0x040fe200078e02ff */
[C---:B------:R-:W-:Y:S01]  /*7840*/  SHF.L.U32 R85, R111.reuse, 0x8, RZ ;  /* 0x000000086f557819 */ /* 0x040fe200000006ff */
[----:B------:R-:W-:Y:S01]  /*7850*/  IMAD.U32 R84, R111, 0x10000, RZ ;  /* 0x000100006f547824 */ /* 0x000fe200078e00ff */
[----:B------:R-:W-:Y:S01]  /*7860*/  I2IP.S8.S32.SAT R121, R53, R52, R121 ;  /* 0x0000003435797239 */ /* 0x000fe20000001479 */
[C---:B------:R-:W-:Y:S01]  /*7870*/  IMAD R63, R78.reuse, R63, RZ ;  /* 0x0000003f4e3f7224 */ /* 0x040fe200078e02ff */
[----:B------:R-:W-:Y:S01]  /*7880*/  SHF.R.S32.HI R85, RZ, 0x18, R85 ;  /* 0x00000018ff557819 */ /* 0x000fe20000011455 */
[C---:B------:R-:W-:Y:S01]  /*7890*/  IMAD R60, R78.reuse, R64, RZ ;  /* 0x000000404e3c7224 */ /* 0x040fe200078e02ff */
[----:B------:R-:W-:Y:S01]  /*78a0*/  SHF.R.S32.HI R84, RZ, 0x18, R84 ;  /* 0x00000018ff547819 */ /* 0x000fe20000011454 */
[-C--:B------:R-:W-:Y:S02]  /*78b0*/  IMAD R58, R87, R82.reuse, R58 ;  /* 0x00000052573a7224 */ /* 0x080fe400078e023a */
[C---:B------:R-:W-:Y:S02]  /*78c0*/  IMAD R61, R78.reuse, R65, RZ ;  /* 0x000000414e3d7224 */ /* 0x040fe400078e02ff */
[-C--:B------:R-:W-:Y:S02]  /*78d0*/  IMAD R63, R81, R82.reuse, R63 ;  /* 0x00000052513f7224 */ /* 0x080fe400078e023f */
[----:B------:R-:W-:Y:S02]  /*78e0*/  IMAD R60, R83, R82, R60 ;  /* 0x00000052533c7224 */ /* 0x000fe400078e023c */
[----:B------:R-:W-:Y:S01]  /*78f0*/  IMAD R62, R78, R66, RZ ;  /* 0x000000424e3e7224 */ /* 0x000fe200078e02ff */
[----:B------:R-:W-:Y:S01]  /*7900*/  I2IP.S8.S32.SAT R122, R63, R58, RZ ;  /* 0x0000003a3f7a7239 */ /* 0x000fe200000014ff */
[----:B------:R-:W-:Y:S02]  /*7910*/  IMAD R61, R84, R82, R61 ;  /* 0x00000052543d7224 */ /* 0x000fe400078e023d */
[----:B------:R-:W-:Y:S01]  /*7920*/  IMAD R67, R78, R67, RZ ;  /* 0x000000434e437224 */ /* 0x000fe200078e02ff */
[----:B------:R-:W-:Y:S01]  /*7930*/  I2IP.S8.S32.SAT R122, R57, R56, R122 ;  /* 0x00000038397a7239 */ /* 0x000fe2000000147a */
[-C--:B------:R-:W-:Y:S02]  /*7940*/  IMAD R62, R85, R82.reuse, R62 ;  /* 0x00000052553e7224 */ /* 0x080fe400078e023e */
[----:B------:R-:W-:Y:S05]  /*7950*/  IMAD R67, R86, R82, R67 ;  /* 0x0000005256437224 */ /* 0x000fea00078e0243 */
[----:B------:R-:W-:Y:S04]  /*7960*/  I2IP.S8.S32.SAT R123, R67, R62, RZ ;  /* 0x0000003e437b7239 */ /* 0x000fe800000014ff */
[----:B------:R-:W-:Y:S05]  /*7970*/  I2IP.S8.S32.SAT R123, R61, R60, R123 ;  /* 0x0000003c3d7b7239 */ /* 0x000fea000000147b */
[----:B------:R1:W-:Y:S01]  /*7980*/  STS.128 [R173+0x4200], R120 ;  /* 0x00420078ad007388 */ /* 0x0003e20000000c00 */
[----:B------:R-:W-:Y:S01]  /*7990*/  @!PT LDS RZ, [RZ] ;  /* 0x00000000fffff984 */ /* 0x000fe20000000800 */
[----:B------:R-:W-:Y:S01]  /*79a0*/  @!PT LDS RZ, [RZ] ;  /* 0x00000000fffff984 */ /* 0x000fe20000000800 */
[----:B------:R-:W-:Y:S01]  /*79b0*/  @!PT LDS RZ, [RZ] ;  /* 0x00000000fffff984 */ /* 0x000fe20000000800 */
[----:B------:R-:W-:Y:S01]  /*79c0*/  @!PT LDS RZ, [RZ] ;  /* 0x00000000fffff984 */ /* 0x000fe20000000800 */
[----:B------:R2:W-:Y:S07]  /*79d0*/  MEMBAR.ALL.CTA ;  /* 0x0000000000007992 */ /* 0x0005ee0000008000 */
[----:B--2---:R-:W2:Y:S02]  /*79e0*/  FENCE.VIEW.ASYNC.S ;  /* 0x00000000000073c6 */ /* 0x004ea40000000000 */
[----:B--2---:R-:W-:Y:S06]  /*79f0*/  BAR.SYNC.DEFER_BLOCKING 0x1, 0x80 ;  /* 0x0042000000007b1d */ /* 0x004fec0000010000 */
[----:B------:R-:W-:Y:S05]  /*7a00*/  @P0 BRA `(.L_x_126) ;  /* 0x0000000000280947 */ /* 0x000fea0003800000 */
[----:B------:R-:W-:Y:S02]  /*7a10*/  UIADD3 UR4, UPT, UPT, UR49, 0x4200, URZ ;  /* 0x0000420031047890 */ /* 0x000fe4000fffe0ff */
[----:B------:R-:W-:Y:S01]  /*7a20*/  UIADD3 UR6, UP0, UPT, UR52, 0x680, URZ ;  /* 0x0000068034067890 */ /* 0x000fe2000ff1e0ff */
[----:B------:R-:W-:Y:S03]  /*7a30*/  UMOV UR43, UR36 ;  /* 0x00000024002b7c82 */ /* 0x000fe60008000000 */
[----:B------:R-:W-:Y:S01]  /*7a40*/  MOV R168, UR4 ;  /* 0x0000000400a87c02 */ /* 0x000fe20008000f00 */
[----:B------:R-:W-:Y:S03]  /*7a50*/  UIADD3.X UR7, UPT, UPT, URZ, UR53, URZ, UP0, !UPT ;  /* 0x00000035ff077290 */ /* 0x000fe600087fe4ff */
[----:B------:R-:W-:Y:S11]  /*7a60*/  R2UR UR40, R168 ;  /* 0x00000000a82872ca */ /* 0x000ff600000e0000 */
[----:B------:R-:W-:Y:S02]  /*7a70*/  @!UPT UIADD3 URZ, UPT, UPT, URZ, URZ, URZ ;  /* 0x000000fffffff290 */ /* 0x000fe4000fffe0ff */
[----:B------:R2:W-:Y:S01]  /*7a80*/  UTMASTG.3D [UR40], [UR6] ;  /* 0x00000028060073b5 */ /* 0x0005e20008010000 */
[----:B------:R0:W-:Y:S01]  /*7a90*/  UTMACMDFLUSH ;  /* 0x00000000000079b7 */ /* 0x0001e20000000000 */
[----:B--2---:R-:W-:Y:S04]  /*7aa0*/  DEPBAR.LE SB0, 0x1 ;  /* 0x000080400000791a */ /* 0x004fe80000000000 */
.L_x_126:
[----:B------:R-:W-:Y:S05]  /*7ab0*/  BSYNC.RECONVERGENT B0 ;  /* 0x0000000000007941 */ /* 0x000fea0003800200 */
.L_x_125:
[----:B------:R-:W-:Y:S06]  /*7ac0*/  BAR.SYNC.DEFER_BLOCKING 0x1, 0x80 ;  /* 0x0042000000007b1d */ /* 0x000fec0000010000 */
[----:B------:R-:W2:Y:S01]  /*7ad0*/  @P6 SYNCS.PHASECHK.TRANS64.TRYWAIT P0, [R124+URZ+0x100], R125 ;  /* 0x0001007d7c0065a7 */ /* 0x000ea200080011ff */
[----:B------:R-:W-:Y:S01]  /*7ae0*/  BSSY B1, `(.L_x_127) ;  /* 0x0000023000017945 */ /* 0x000fe20003800000 */
[----:B--2---:R-:W-:Y:S03]  /*7af0*/  @P6 SEL R116, RZ, 0x1, !P0 ;  /* 0x00000001ff746807 */ /* 0x004fe60004000000 */
[----:B------:R-:W-:Y:S05]  /*7b00*/  @!P6 BRA `(.L_x_128) ;  /* 0x000000000080e947 */ /* 0x000fea0003800000 */
[----:B------:R-:W-:Y:S01]  /*7b10*/  ISETP.NE.AND P1, PT, R117, RZ, PT ;  /* 0x000000ff7500720c */ /* 0x000fe20003f25270 */
[----:B------:R-:W-:Y:S01]  /*7b20*/  BSSY B0, `(.L_x_129) ;  /* 0x000000a000007945 */ /* 0x000fe20003800000 */
[----:B------:R-:W-:Y:S11]  /*7b30*/  ISETP.NE.AND P0, PT, R116, RZ, PT ;  /* 0x000000ff7400720c */ /* 0x000ff60003f05270 */
[----:B------:R-:W-:Y:S04]  /*7b40*/  @P1 IMAD R119, R162, 0x2000, R119 ;  /* 0x00002000a2771824 */ /* 0x000fe800078e0277 */
[--C-:B------:R-:W-:Y:S01]  /*7b50*/  @P1 IMAD.IADD R118, R118, 0x1, R119.reuse ;  /* 0x0000000176761824 */ /* 0x100fe200078e0277 */
[----:B------:R-:W-:Y:S01]  /*7b60*/  @P1 IADD3 R2, PT, PT, R167, R119, RZ ;  /* 0x00000077a7021210 */ /* 0x000fe20007ffe0ff */
[----:B------:R-:W-:Y:S01]  /*7b70*/  @P1 IMAD.IADD R0, R166, 0x1, R119 ;  /* 0x00000001a6001824 */ /* 0x000fe200078e0277 */
[----:B------:R-:W-:Y:S06]  /*7b80*/  @P0 BRA `(.L_x_130) ;  /* 0x00000000000c0947 */ /* 0x000fec0003800000 */
[----:B------:R-:W-:Y:S04]  /*7b90*/  SHF.L.U32 R3, R161, 0x1f, RZ ;  /* 0x0000001fa1037819 */ /* 0x000fe800000006ff */
[----:B------:R-:W2:Y:S02]  /*7ba0*/  SYNCS.PHASECHK.TRANS64.TRYWAIT P0, [R124+URZ+0x100], R3 ;  /* 0x000100037c0075a7 */ /* 0x000ea400080011ff */
[----:B--2---:R-:W-:Y:S05]  /*7bb0*/  @!P0 BRA `(.L_x_131) ;  /* 0x0000002400608947 */ /* 0x004fea0003800000 */
.L_x_130:
[----:B------:R-:W-:Y:S05]  /*7bc0*/  BSYNC B0 ;  /* 0x0000000000007941 */ /* 0x000fea0003800000 */
.L_x_129:
[----:B------:R-:W-:Y:S01]  /*7bd0*/  ISETP.NE.AND P0, PT, R117, RZ, PT ;  /* 0x000000ff7500720c */ /* 0x000fe20003f05270 */
[----:B--2---:R-:W-:Y:S02]  /*7be0*/  VIADD R124, R124, 0x110 ;  /* 0x000001107c7c7836 */ /* 0x004fe40000000000 */
[----:B------:R-:W-:Y:S02]  /*7bf0*/  IMAD.U32 R3, RZ, RZ, UR37 ;  /* 0x00000025ff037e24 */ /* 0x000fe4000f8e00ff */
[----:B------:R-:W-:Y:S03]  /*7c00*/  VIADD R162, R162, 0x1 ;  /* 0x00000001a2a27836 */ /* 0x000fe60000000000 */
[----:B------:R-:W-:Y:S05]  /*7c10*/  PRMT R3, R3, 0x654, R124 ;  /* 0x0000065403037816 */ /* 0x000fea000000007c */
[----:B------:R2:W3:Y:S04]  /*7c20*/  @P0 LDS.128 R88, [R119+0x200] ;  /* 0x0002000077580984 */ /* 0x0004e80000000c00 */
[----:B------:R2:W4:Y:S04]  /*7c30*/  @P0 LDS.128 R96, [R2+0x200] ;  /* 0x0002000002600984 */ /* 0x0005280000000c00 */
        /* <DEDUP_REMOVED lines=9> */
[----:B------:R-:W-:Y:S02]  /*7cd0*/  SEL R4, RZ, 0x1, P0 ;  /* 0x00000001ff047807 */ /* 0x000fe40000000000 */
[----:B------:R-:W-:Y:S02]  /*7ce0*/  SEL R162, R162, RZ, P0 ;  /* 0x000000ffa2a27207 */ /* 0x000fe40000000000 */
[----:B------:R-:W-:Y:S01]  /*7cf0*/  LOP3.LUT R161, R161, R4, RZ, 0x3c, !PT ;  /* 0x00000004a1a17212 */ /* 0x000fe200078e3cff */
[----:B-----5:R2:W-:Y:S06]  /*7d00*/  SYNCS.ARRIVE.TRANS64.RED.A1T0 RZ, [R3+URZ], RZ ;  /* 0x000000ff03ff79a7 */ /* 0x0205ec00081004ff */
.L_x_128:
[----:B------:R-:W-:Y:S05]  /*7d10*/  BSYNC B1 ;  /* 0x0000000000017941 */ /* 0x000fea0003800000 */
.L_x_127:
[----:B--2---:R-:W-:Y:S05]  /*7d20*/  VIADD R3, R80, 0x40 ;  /* 0x0000004050037836 */ /* 0x004fea0000000000 */
[----:B------:R-:W-:Y:S04]  /*7d30*/  SHF.R.U32.HI R3, RZ, 0x15, R3 ;  /* 0x00000015ff037819 */ /* 0x000fe80000011603 */
[----:B------:R-:W-:Y:S11]  /*7d40*/  LOP3.LUT P0, RZ, R3, 0x3, R156, 0x48, !PT ;  /* 0x0000000303ff7812 */ /* 0x000ff6000780489c */
[----:B------:R-:W-:Y:S02]  /*7d50*/  @!UPT UIADD3 URZ, UPT, UPT, URZ, URZ, URZ ;  /* 0x000000fffffff290 */ /* 0x000fe4000fffe0ff */
[----:B------:R-:W-:Y:S05]  /*7d60*/  @!P0 BRA `(.L_x_132) ;  /* 0x0000000000408947 */ /* 0x000fea0003800000 */
[----:B------:R-:W2:Y:S01]  /*7d70*/  LDCU.64 UR8, c[0x4][0x70] ;  /* 0x01000e00ff0877ac */ /* 0x000ea20008000a00 */
[----:B------:R-:W-:Y:S01]  /*7d80*/  MOV R3, 0x0 ;  /* 0x0000000000037802 */ /* 0x000fe20000000f00 */
[----:B------:R-:W-:Y:S02]  /*7d90*/  HFMA2 R12, -RZ, RZ, 0, 5.9604644775390625e-08 ;  /* 0x00000001ff0c7431 */ /* 0x000fe400000001ff */
[----:B------:R-:W-:Y:S02]  /*7da0*/  IMAD.MOV.U32 R8, RZ, RZ, 0x192 ;  /* 0x00000192ff087424 */ /* 0x000fe400078e00ff */
[----:B------:R-:W-:Y:S01]  /*7db0*/  IMAD.MOV.U32 R13, RZ, RZ, RZ ;  /* 0x000000ffff0d7224 */ /* 0x000fe200078e00ff */
[----:B------:R-:W5:Y:S01]  /*7dc0*/  LDCU.64 UR6, c[0x4][0x78] ;  /* 0x01000f00ff0677ac */ /* 0x000f620008000a00 */
[----:B------:R-:W1:Y:S01]  /*7dd0*/  LDC.64 R2, c[0x4][R3] ;  /* 0x0100000003027b82 */ /* 0x000e620000000a00 */
[----:B------:R-:W3:Y:S01]  /*7de0*/  LDCU.64 UR4, c[0x4][0x10] ;  /* 0x01000200ff0477ac */ /* 0x000ee20008000a00 */
[----:B--2---:R-:W-:Y:S01]  /*7df0*/  MOV R5, UR9 ;  /* 0x0000000900057c02 */ /* 0x004fe20008000f00 */
[----:B------:R-:W-:Y:S01]  /*7e00*/  IMAD.U32 R4, RZ, RZ, UR8 ;  /* 0x00000008ff047e24 */ /* 0x000fe2000f8e00ff */
[----:B-----5:R-:W-:Y:S01]  /*7e10*/  MOV R7, UR7 ;  /* 0x0000000700077c02 */ /* 0x020fe20008000f00 */
[----:B------:R-:W-:Y:S01]  /*7e20*/  IMAD.U32 R6, RZ, RZ, UR6 ;  /* 0x00000006ff067e24 */ /* 0x000fe2000f8e00ff */
[----:B---3--:R-:W-:Y:S01]  /*7e30*/  MOV R11, UR5 ;  /* 0x00000005000b7c02 */ /* 0x008fe20008000f00 */
[----:B------:R-:W-:Y:S02]  /*7e40*/  IMAD.U32 R10, RZ, RZ, UR4 ;  /* 0x00000004ff0a7e24 */ /* 0x000fe4000f8e00ff */
[----:B------:R-:W-:Y:S07]  /*7e50*/  LEPC R20, `(.L_x_132) ;  /* 0x000000001014794e */ /* 0x000fee0000000000 */
[----:B-1--4-:R-:W-:Y:S05]  /*7e60*/  CALL.ABS.NOINC R2 ;  /* 0x0000000002007343 */ /* 0x012fea0003c00000 */
.L_x_132:
[----:B------:R-:W-:Y:S01]  /*7e70*/  ISETP.NE.AND P0, PT, R169, RZ, PT ;  /* 0x000000ffa900720c */ /* 0x000fe20003f05270 */
[----:B------:R-:W-:Y:S05]  /*7e80*/  WARPSYNC.ALL ;  /* 0x0000000000007948 */ /* 0x000fea0003800000 */
[----:B------:R-:W-:Y:S01]  /*7e90*/  R2UR UR4, R80 ;  /* 0x00000000500472ca */ /* 0x000fe200000e0000 */
[----:B---3--:R-:W-:Y:S01]  /*7ea0*/  IMAD.U32 R141, R90, 0x10000, RZ ;  /* 0x000100005a8d7824 */ /* 0x008fe200078e00ff */
[C---:B------:R-:W-:Y:S01]  /*7eb0*/  SHF.L.U32 R83, R88.reuse, 0x10, RZ ;  /* 0x0000001058537819 */ /* 0x040fe200000006ff */
[----:B----4-:R-:W-:Y:S01]  /*7ec0*/  IMAD.U32 R126, R99, 0x10000, RZ ;  /* 0x00010000637e7824 */ /* 0x010fe200078e00ff */
[----:B------:R-:W-:Y:S01]  /*7ed0*/  PRMT R81, R88, 0x8880, RZ ;  /* 0x0000888058517816 */ /* 0x000fe200000000ff */
[----:B-1----:R-:W-:Y:S01]  /*7ee0*/  IMAD.U32 R115, R108, 0x10000, RZ ;  /* 0x000100006c737824 */ /* 0x002fe200078e00ff */
[----:B------:R-:W-:Y:S01]  /*7ef0*/  SHF.L.U32 R84, R88, 0x8, RZ ;  /* 0x0000000858547819 */ /* 0x000fe200000006ff */
[----:B------:R-:W-:Y:S01]  /*7f00*/  IMAD.SHL.U32 R134, R96, 0x100, RZ ;  /* 0x0000010060867824 */ /* 0x000fe200078e00ff */
[----:B------:R-:W-:Y:S01]  /*7f10*/  SHF.R.S32.HI R83, RZ, 0x18, R83 ;  /* 0x00000018ff537819 */ /* 0x000fe20000011453 */
[----:B------:R-:W-:Y:S01]  /*7f20*/  IMAD.SHL.U32 R119, R105, 0x100, RZ ;  /* 0x0000010069777824 */ /* 0x000fe200078e00ff */
[----:B------:R-:W-:Y:S01]  /*7f30*/  SHF.R.S32.HI R84, RZ, 0x18, R84 ;  /* 0x00000018ff547819 */ /* 0x000fe20000011454 */
[----:B------:R-:W-:Y:S01]  /*7f40*/  IMAD.SHL.U32 R92, R110, 0x100, RZ ;  /* 0x000001006e5c7824 */ /* 0x000fe200078e00ff */
[----:B------:R-:W-:Y:S01]  /*7f50*/  SHF.R.S32.HI R85, RZ, 0x18, R88 ;  /* 0x00000018ff557819 */ /* 0x000fe20000011458 */
[----:B------:R-:W1:Y:S01]  /*7f60*/  LDTM.x64 R4, tmem[UR4+0x40] ;  /* 0x00004004000479ee */ /* 0x000e620008340000 */
[----:B------:R-:W-:Y:S01]  /*7f70*/  PRMT R145, R89, 0x8880, RZ ;  /* 0x0000888059917816 */ /* 0x000fe200000000ff */
[----:B------:R-:W-:Y:S01]  /*7f80*/  NOP ;  /* 0x0000000000007918 */ /* 0x000fe20000000000 */
[----:B------:R-:W-:Y:S01]  /*7f90*/  IADD3 R171, PT, PT, R171, 0x170, RZ ;  /* 0x00000170abab7810 */ /* 0x000fe20007ffe0ff */
[----:B------:R-:W-:Y:S01]  /*7fa0*/  BSSY.RECONVERGENT B0, `(.L_x_133) ;  /* 0x000011b000007945 */ /* 0x000fe20003800200 */
[----:B------:R-:W-:Y:S02]  /*7fb0*/  PRMT R102, R109, 0x8880, RZ ;  /* 0x000088806d667816 */ /* 0x000fe400000000ff */
[----:B------:R-:W-:Y:S02]  /*7fc0*/  LOP3.LUT R171, R171, 0xfefffff8, RZ, 0xc0, !PT ;  /* 0xfefffff8abab7812 */ /* 0x000fe400078ec0ff */
[C---:B------:R-:W-:Y:S02]  /*7fd0*/  SHF.L.U32 R100, R109.reuse, 0x10, RZ ;  /* 0x000000106d647819 */ /* 0x040fe400000006ff */
[----:B-1----:R1:W-:Y:S01]  /*7fe0*/  SYNCS.ARRIVE.TRANS64.RED.A1T0 RZ, [R171+URZ], RZ ;  /* 0x000000ffabff79a7 */ /* 0x0023e200081004ff */
[C---:B------:R-:W-:Y:S02]  /*7ff0*/  PRMT R130, R98.reuse, 0x8880, RZ ;  /* 0x0000888062827816 */ /* 0x040fe400000000ff */
[C---:B------:R-:W-:Y:S02]  /*8000*/  SHF.L.U32 R129, R98.reuse, 0x10, RZ ;  /* 0x0000001062817819 */ /* 0x040fe400000006ff */
[----:B------:R-:W-:Y:S02]  /*8010*/  SHF.L.U32 R128, R98, 0x8, RZ ;  /* 0x0000000862807819 */ /* 0x000fe400000006ff */
[----:B------:R-:W-:Y:S02]  /*8020*/  SHF.R.S32.HI R95, RZ, 0x18, R98 ;  /* 0x00000018ff5f7819 */ /* 0x000fe40000011462 */
[----:B------:R-:W-:Y:S02]  /*8030*/  SHF.L.U32 R98, R109, 0x8, RZ ;  /* 0x000000086d627819 */ /* 0x000fe400000006ff */
[----:B------:R-:W-:Y:S01]  /*8040*/  SHF.L.U32 R144, R89, 0x10, RZ ;  /* 0x0000001059907819 */ /* 0x000fe200000006ff */
[----:B------:R-:W-:Y:S01]  /*8050*/  IMAD R0, R78, R4, RZ ;  /* 0x000000044e007224 */ /* 0x000fe200078e02ff */
[----:B------:R-:W-:Y:S01]  /*8060*/  PRMT R142, R90, 0x8880, RZ ;  /* 0x000088805a8e7816 */ /* 0x000fe200000000ff */
[C---:B------:R-:W-:Y:S01]  /*8070*/  IMAD R2, R78.reuse, R5, RZ ;  /* 0x000000054e027224 */ /* 0x040fe200078e02ff */
[----:B------:R-:W-:Y:S01]  /*8080*/  SHF.R.S32.HI R4, RZ, 0x18, R144 ;  /* 0x00000018ff047819 */ /* 0x000fe20000011490 */
[C---:B------:R-:W-:Y:S01]  /*8090*/  IMAD R3, R78.reuse, R6, RZ ;  /* 0x000000064e037224 */ /* 0x040fe200078e02ff */
[----:B------:R-:W-:Y:S01]  /*80a0*/  SHF.R.S32.HI R86, RZ, 0x18, R89 ;  /* 0x00000018ff567819 */ /* 0x000fe20000011459 */
[-C--:B------:R-:W-:Y:S01]  /*80b0*/  IMAD R0, R81, R82.reuse, R0 ;  /* 0x0000005251007224 */ /* 0x080fe200078e0200 */
[----:B------:R-:W-:Y:S01]  /*80c0*/  PRMT R139, R91, 0x8880, RZ ;  /* 0x000088805b8b7816 */ /* 0x000fe200000000ff */
[----:B------:R-:W-:Y:S01]  /*80d0*/  IMAD R7, R78, R7, RZ ;  /* 0x000000074e077224 */ /* 0x000fe200078e02ff */
[----:B------:R-:W-:Y:S01]  /*80e0*/  SHF.R.S32.HI R87, RZ, 0x18, R90 ;  /* 0x00000018ff577819 */ /* 0x000fe2000001145a */
[-C--:B------:R-:W-:Y:S01]  /*80f0*/  IMAD R2, R83, R82.reuse, R2 ;  /* 0x0000005253027224 */ /* 0x080fe200078e0202 */
[----:B------:R-:W-:Y:S01]  /*8100*/  SHF.R.S32.HI R83, RZ, 0x18, R109 ;  /* 0x00000018ff537819 */ /* 0x000fe2000001146d */
[-C--:B------:R-:W-:Y:S01]  /*8110*/  IMAD R3, R84, R82.reuse, R3 ;  /* 0x0000005254037224 */ /* 0x080fe200078e0203 */
[----:B------:R-:W-:Y:S01]  /*8120*/  SHF.L.U32 R138, R91, 0x10, RZ ;  /* 0x000000105b8a7819 */ /* 0x000fe200000006ff */
[----:B------:R-:W-:Y:S01]  /*8130*/  IMAD R7, R85, R82, R7 ;  /* 0x0000005255077224 */ /* 0x000fe200078e0207 */
[----:B------:R-:W-:Y:S01]  /*8140*/  PRMT R136, R96, 0x8880, RZ ;  /* 0x0000888060887816 */ /* 0x000fe200000000ff */
[----:B------:R-:W-:Y:S01]  /*8150*/  IMAD R8, R78, R8, RZ ;  /* 0x000000084e087224 */ /* 0x000fe200078e02ff */
[----:B------:R-:W-:Y:S01]  /*8160*/  SHF.L.U32 R135, R96, 0x10, RZ ;  /* 0x0000001060877819 */ /* 0x000fe200000006ff */
[C---:B------:R-:W-:Y:S01]  /*8170*/  IMAD R9, R78.reuse, R9, RZ ;  /* 0x000000094e097224 */ /* 0x040fe200078e02ff */
[----:B------:R-:W-:Y:S01]  /*8180*/  I2IP.S8.S32.SAT R109, R7, R3, RZ ;  /* 0x00000003076d7239 */ /* 0x000fe200000014ff */
[C---:B------:R-:W-:Y:S01]  /*8190*/  IMAD R10, R78.reuse, R10, RZ ;  /* 0x0000000a4e0a7224 */ /* 0x040fe200078e02ff */
[----:B------:R-:W-:Y:S01]  /*81a0*/  MOV R3, R145 ;  /* 0x0000009100037202 */ /* 0x000fe20000000f00 */
[C---:B------:R-:W-:Y:S01]  /*81b0*/  IMAD R7, R78.reuse, R20, RZ ;  /* 0x000000144e077224 */ /* 0x040fe200078e02ff */
[C---:B------:R-:W-:Y:S01]  /*81c0*/  PRMT R133, R97.reuse, 0x8880, RZ ;  /* 0x0000888061857816 */ /* 0x040fe200000000ff */
[----:B------:R-:W-:Y:S01]  /*81d0*/  IMAD R11, R78, R11, RZ ;  /* 0x0000000b4e0b7224 */ /* 0x000fe200078e02ff */
[----:B------:R-:W-:Y:S01]  /*81e0*/  SHF.L.U32 R132, R97, 0x10, RZ ;  /* 0x0000001061847819 */ /* 0x000fe200000006ff */
[----:B------:R-:W-:Y:S01]  /*81f0*/  IMAD R8, R3, R82, R8 ;  /* 0x0000005203087224 */ /* 0x000fe200078e0208 */
[----:B------:R-:W-:Y:S01]  /*8200*/  MOV R3, R142 ;  /* 0x0000008e00037202 */ /* 0x000fe20000000f00 */
[----:B------:R-:W-:Y:S01]  /*8210*/  IMAD R9, R4, R82, R9 ;  /* 0x0000005204097224 */ /* 0x000fe200078e0209 */
[----:B------:R-:W-:Y:S01]  /*8220*/  SHF.R.S32.HI R4, RZ, 0x18, R141 ;  /* 0x00000018ff047819 */ /* 0x000fe2000001148d */
[C---:B------:R-:W-:Y:S01]  /*8230*/  IMAD R20, R78.reuse, R25, RZ ;  /* 0x000000194e147224 */ /* 0x040fe200078e02ff */
[----:B------:R-:W-:Y:S01]  /*8240*/  SHF.R.S32.HI R93, RZ, 0x18, R97 ;  /* 0x00000018ff5d7819 */ /* 0x000fe20000011461 */
[C---:B------:R-:W-:Y:S01]  /*8250*/  IMAD R25, R78.reuse, R30, RZ ;  /* 0x0000001e4e197224 */ /* 0x040fe200078e02ff */
[----:B------:R-:W-:Y:S01]  /*8260*/  PRMT R127, R99, 0x8880, RZ ;  /* 0x00008880637f7816 */ /* 0x000fe200000000ff */
[----:B------:R-:W-:Y:S01]  /*8270*/  IMAD R12, R78, R12, RZ ;  /* 0x0000000c4e0c7224 */ /* 0x000fe200078e02ff */
[----:B------:R-:W-:Y:S01]  /*8280*/  PRMT R124, R104, 0x8880, RZ ;  /* 0x00008880687c7816 */ /* 0x000fe200000000ff */
[----:B------:R-:W-:Y:S01]  /*8290*/  IMAD R6, R78, R19, RZ ;  /* 0x000000134e067224 */ /* 0x000fe200078e02ff */
[----:B------:R-:W-:Y:S01]  /*82a0*/  SHF.L.U32 R123, R104, 0x10, RZ ;  /* 0x00000010687b7819 */ /* 0x000fe200000006ff */
[C---:B------:R-:W-:Y:S01]  /*82b0*/  IMAD R30, R78.reuse, R35, RZ ;  /* 0x000000234e1e7224 */ /* 0x040fe200078e02ff */
[C---:B------:R-:W-:Y:S01]  /*82c0*/  PRMT R121, R105.reuse, 0x8880, RZ ;  /* 0x0000888069797816 */ /* 0x040fe200000000ff */
[C---:B------:R-:W-:Y:S01]  /*82d0*/  IMAD R19, R78.reuse, R24, RZ ;  /* 0x000000184e137224 */ /* 0x040fe200078e02ff */
[----:B------:R-:W-:Y:S01]  /*82e0*/  SHF.L.U32 R120, R105, 0x10, RZ ;  /* 0x0000001069787819 */ /* 0x000fe200000006ff */
[----:B------:R-:W-:Y:S01]  /*82f0*/  IMAD R35, R78, R40, RZ ;  /* 0x000000284e237224 */ /* 0x000fe200078e02ff */
[----:B------:R-:W-:Y:S01]  /*8300*/  PRMT R118, R106, 0x8880, RZ ;  /* 0x000088806a767816 */ /* 0x000fe200000000ff */
[C---:B------:R-:W-:Y:S01]  /*8310*/  IMAD R13, R78.reuse, R13, RZ ;  /* 0x0000000d4e0d7224 */ /* 0x040fe200078e02ff */
[----:B------:R-:W-:Y:S01]  /*8320*/  SHF.R.S32.HI R101, RZ, 0x18, R105 ;  /* 0x00000018ff657819 */ /* 0x000fe20000011469 */
[----:B------:R-:W-:Y:S01]  /*8330*/  IMAD R24, R78, R29, RZ ;  /* 0x0000001d4e187224 */ /* 0x000fe200078e02ff */
[----:B------:R-:W-:Y:S01]  /*8340*/  SHF.L.U32 R116, R106, 0x10, RZ ;  /* 0x000000106a747819 */ /* 0x000fe200000006ff */
[C---:B------:R-:W-:Y:S01]  /*8350*/  IMAD R40, R78.reuse, R45, RZ ;  /* 0x0000002d4e287224 */ /* 0x040fe200078e02ff */
[----:B------:R-:W-:Y:S01]  /*8360*/  PRMT R112, R107, 0x8880, RZ ;  /* 0x000088806b707816 */ /* 0x000fe200000000ff */
[C---:B------:R-:W-:Y:S01]  /*8370*/  IMAD R29, R78.reuse, R34, RZ ;  /* 0x000000224e1d7224 */ /* 0x040fe200078e02ff */
[----:B------:R-:W-:Y:S01]  /*8380*/  SHF.R.S32.HI R103, RZ, 0x18, R106 ;  /* 0x00000018ff677819 */ /* 0x000fe2000001146a */
[----:B------:R-:W-:Y:S01]  /*8390*/  IMAD R45, R78, R50, RZ ;  /* 0x000000324e2d7224 */ /* 0x000fe200078e02ff */
[----:B------:R-:W-:Y:S01]  /*83a0*/  PRMT R117, R108, 0x8880, RZ ;  /* 0x000088806c757816 */ /* 0x000fe200000000ff */
[C---:B------:R-:W-:Y:S01]  /*83b0*/  IMAD R14, R78.reuse, R14, RZ ;  /* 0x0000000e4e0e7224 */ /* 0x040fe200078e02ff */
[----:B------:R-:W-:Y:S01]  /*83c0*/  SHF.R.S32.HI R105, RZ, 0x18, R107 ;  /* 0x00000018ff697819 */ /* 0x000fe2000001146b */
[C---:B------:R-:W-:Y:S01]  /*83d0*/  IMAD R34, R78.reuse, R39, RZ ;  /* 0x000000274e227224 */ /* 0x040fe200078e02ff */
[----:B------:R-:W-:Y:S01]  /*83e0*/  SHF.R.S32.HI R81, RZ, 0x18, R108 ;  /* 0x00000018ff517819 */ /* 0x000fe2000001146c */
[----:B------:R-:W-:Y:S01]  /*83f0*/  IMAD R50, R78, R55, RZ ;  /* 0x000000374e327224 */ /* 0x000fe200078e02ff */
[----:B------:R-:W-:Y:S01]  /*8400*/  SHF.L.U32 R94, R110, 0x10, RZ ;  /* 0x000000106e5e7819 */ /* 0x000fe200000006ff */
[C---:B------:R-:W-:Y:S01]  /*8410*/  IMAD R39, R78.reuse, R44, RZ ;  /* 0x0000002c4e277224 */ /* 0x040fe200078e02ff */
[----:B------:R-:W-:Y:S01]  /*8420*/  SHF.L.U32 R143, R89, 0x8, RZ ;  /* 0x00000008598f7819 */ /* 0x000fe200000006ff */
[C---:B------:R-:W-:Y:S01]  /*8430*/  IMAD R55, R78.reuse, R60, RZ ;  /* 0x0000003c4e377224 */ /* 0x040fe200078e02ff */
[----:B------:R-:W-:Y:S01]  /*8440*/  SHF.R.S32.HI R89, RZ, 0x18, R91 ;  /* 0x00000018ff597819 */ /* 0x000fe2000001145b */
[C---:B------:R-:W-:Y:S01]  /*8450*/  IMAD R15, R78.reuse, R15, RZ ;  /* 0x0000000f4e0f7224 */ /* 0x040fe200078e02ff */
[----:B------:R-:W-:Y:S01]  /*8460*/  SHF.R.S32.HI R5, RZ, 0x18, R143 ;  /* 0x00000018ff057819 */ /* 0x000fe2000001148f */
[C---:B------:R-:W-:Y:S01]  /*8470*/  IMAD R44, R78.reuse, R49, RZ ;  /* 0x000000314e2c7224 */ /* 0x040fe200078e02ff */
[----:B------:R-:W-:Y:S01]  /*8480*/  SHF.R.S32.HI R85, RZ, 0x18, R110 ;  /* 0x00000018ff557819 */ /* 0x000fe2000001146e */
[----:B------:R-:W-:Y:S01]  /*8490*/  IMAD R60, R78, R65, RZ ;  /* 0x000000414e3c7224 */ /* 0x000fe200078e02ff */
[----:B------:R-:W-:Y:S01]  /*84a0*/  SHF.L.U32 R140, R90, 0x8, RZ ;  /* 0x000000085a8c7819 */ /* 0x000fe200000006ff */
[-C--:B------:R-:W-:Y:S01]  /*84b0*/  IMAD R10, R5, R82.reuse, R10 ;  /* 0x00000052050a7224 */ /* 0x080fe200078e020a */
[----:B------:R-:W-:Y:S01]  /*84c0*/  PRMT R90, R111, 0x8880, RZ ;  /* 0x000088806f5a7816 */ /* 0x000fe200000000ff */
[-C--:B------:R-:W-:Y:S01]  /*84d0*/  IMAD R11, R86, R82.reuse, R11 ;  /* 0x00000052560b7224 */ /* 0x080fe200078e020b */
[----:B------:R-:W-:Y:S01]  /*84e0*/  SHF.R.S32.HI R5, RZ, 0x18, R140 ;  /* 0x00000018ff057819 */ /* 0x000fe2000001148c */
[-C--:B------:R-:W-:Y:S01]  /*84f0*/  IMAD R12, R3, R82.reuse, R12 ;  /* 0x00000052030c7224 */ /* 0x080fe200078e020c */
[----:B------:R-:W-:Y:S01]  /*8500*/  SHF.L.U32 R88, R111, 0x10, RZ ;  /* 0x000000106f587819 */ /* 0x000fe200000006ff */
[----:B------:R-:W-:Y:S01]  /*8510*/  IMAD R13, R4, R82, R13 ;  /* 0x00000052040d7224 */ /* 0x000fe200078e020d */
[----:B------:R-:W-:Y:S01]  /*8520*/  I2IP.S8.S32.SAT R65, R11, R10, RZ ;  /* 0x0000000a0b417239 */ /* 0x000fe200000014ff */
[C---:B------:R-:W-:Y:S01]  /*8530*/  IMAD R49, R78.reuse, R54, RZ ;  /* 0x000000364e317224 */ /* 0x040fe200078e02ff */
[----:B------:R-:W-:Y:S01]  /*8540*/  SHF.L.U32 R137, R91, 0x8, RZ ;  /* 0x000000085b897819 */ /* 0x000fe200000006ff */
[----:B------:R-:W-:Y:S01]  /*8550*/  IMAD R14, R5, R82, R14 ;  /* 0x00000052050e7224 */ /* 0x000fe200078e020e */
[----:B------:R-:W-:Y:S01]  /*8560*/  I2IP.S8.S32.SAT R65, R9, R8, R65 ;  /* 0x0000000809417239 */ /* 0x000fe20000001441 */
[C---:B------:R-:W-:Y:S01]  /*8570*/  IMAD R3, R78.reuse, R16, RZ ;  /* 0x000000104e037224 */ /* 0x040fe200078e02ff */
[----:B------:R-:W-:Y:S01]  /*8580*/  SHF.R.S32.HI R11, RZ, 0x18, R138 ;  /* 0x00000018ff0b7819 */ /* 0x000fe2000001148a */
[C---:B------:R-:W-:Y:S01]  /*8590*/  IMAD R54, R78.reuse, R59, RZ ;  /* 0x0000003b4e367224 */ /* 0x040fe200078e02ff */
[----:B------:R-:W-:Y:S01]  /*85a0*/  SHF.R.S32.HI R9, RZ, 0x18, R135 ;  /* 0x00000018ff097819 */ /* 0x000fe20000011487 */
[----:B------:R-:W-:Y:S01]  /*85b0*/  IMAD.MOV.U32 R10, RZ, RZ, R139 ;  /* 0x000000ffff0a7224 */ /* 0x000fe200078e008b */
[----:B------:R-:W-:Y:S01]  /*85c0*/  SHF.R.S32.HI R8, RZ, 0x18, R134 ;  /* 0x00000018ff087819 */ /* 0x000fe20000011486 */
[----:B------:R-:W-:Y:S01]  /*85d0*/  IMAD R59, R78, R64, RZ ;  /* 0x000000404e3b7224 */ /* 0x000fe200078e02ff */
[----:B------:R-:W-:Y:S01]  /*85e0*/  I2IP.S8.S32.SAT R64, R2, R0, R109 ;  /* 0x0000000002407239 */ /* 0x000fe2000000146d */
[----:B------:R-:W-:Y:S01]  /*85f0*/  IMAD R15, R87, R82, R15 ;  /* 0x00000052570f7224 */ /* 0x000fe200078e020f */
[----:B------:R-:W-:Y:S01]  /*8600*/  MOV R2, R136 ;  /* 0x0000008800027202 */ /* 0x000fe20000000f00 */
[C---:B------:R-:W-:Y:S01]  /*8610*/  IMAD R4, R78.reuse, R17, RZ ;  /* 0x000000114e047224 */ /* 0x040fe200078e02ff */
[----:B------:R-:W-:Y:S01]  /*8620*/  SHF.R.S32.HI R0, RZ, 0x18, R137 ;  /* 0x00000018ff007819 */ /* 0x000fe20000011489 */
[----:B------:R-:W-:Y:S01]  /*8630*/  IMAD R5, R78, R18, RZ ;  /* 0x000000124e057224 */ /* 0x000fe200078e02ff */
[----:B------:R-:W-:Y:S01]  /*8640*/  I2IP.S8.S32.SAT R14, R15, R14, RZ ;  /* 0x0000000e0f0e7239 */ /* 0x000fe200000014ff */
[-C--:B------:R-:W-:Y:S01]  /*8650*/  IMAD R3, R10, R82.reuse, R3 ;  /* 0x000000520a037224 */ /* 0x080fe200078e0203 */
[----:B------:R-:W-:Y:S01]  /*8660*/  SHF.R.S32.HI R91, RZ, 0x18, R96 ;  /* 0x00000018ff5b7819 */ /* 0x000fe20000011460 */
[-C--:B------:R-:W-:Y:S01]  /*8670*/  IMAD R4, R11, R82.reuse, R4 ;  /* 0x000000520b047224 */ /* 0x080fe200078e0204 */
[----:B------:R-:W-:Y:S01]  /*8680*/  PRMT R96, R110, 0x8880, RZ ;  /* 0x000088806e607816 */ /* 0x000fe200000000ff */
[-C--:B------:R-:W-:Y:S01]  /*8690*/  IMAD R5, R0, R82.reuse, R5 ;  /* 0x0000005200057224 */ /* 0x080fe200078e0205 */
[----:B------:R-:W-:Y:S01]  /*86a0*/  MOV R0, R133 ;  /* 0x0000008500007202 */ /* 0x000fe20000000f00 */
[C---:B------:R-:W-:Y:S01]  /*86b0*/  IMAD R16, R78.reuse, R21, RZ ;  /* 0x000000154e107224 */ /* 0x040fe200078e02ff */
[----:B------:R-:W-:Y:S01]  /*86c0*/  SHF.L.U32 R131, R97, 0x8, RZ ;  /* 0x0000000861837819 */ /* 0x000fe200000006ff */
[----:B------:R-:W-:Y:S01]  /*86d0*/  IMAD R6, R89, R82, R6 ;  /* 0x0000005259067224 */ /* 0x000fe200078e0206 */
[----:B------:R-:W-:Y:S01]  /*86e0*/  SHF.R.S32.HI R97, RZ, 0x18, R99 ;  /* 0x00000018ff617819 */ /* 0x000fe20000011463 */
[----:B------:R-:W-:Y:S01]  /*86f0*/  IMAD R17, R78, R22, RZ ;  /* 0x000000164e117224 */ /* 0x000fe200078e02ff */
[----:B------:R-:W-:Y:S01]  /*8700*/  SHF.L.U32 R125, R99, 0x8, RZ ;  /* 0x00000008637d7819 */ /* 0x000fe200000006ff */
[-C--:B------:R-:W-:Y:S01]  /*8710*/  IMAD R7, R2, R82.reuse, R7 ;  /* 0x0000005202077224 */ /* 0x080fe200078e0207 */
[----:B------:R-:W-:Y:S01]  /*8720*/  I2IP.S8.S32.SAT R5, R6, R5, RZ ;  /* 0x0000000506057239 */ /* 0x000fe200000014ff */
[----:B------:R-:W-:Y:S01]  /*8730*/  IMAD R18, R78, R23, RZ ;  /* 0x000000174e127224 */ /* 0x000fe200078e02ff */
[----:B------:R-:W-:Y:S01]  /*8740*/  SHF.R.S32.HI R2, RZ, 0x18, R131 ;  /* 0x00000018ff027819 */ /* 0x000fe20000011483 */
[-C--:B------:R-:W-:Y:S01]  /*8750*/  IMAD R16, R9, R82.reuse, R16 ;  /* 0x0000005209107224 */ /* 0x080fe200078e0210 */
[----:B------:R-:W-:Y:S01]  /*8760*/  SHF.R.S32.HI R9, RZ, 0x18, R132 ;  /* 0x00000018ff097819 */ /* 0x000fe20000011484 */
[----:B------:R-:W-:Y:S01]  /*8770*/  IMAD R17, R8, R82, R17 ;  /* 0x0000005208117224 */ /* 0x000fe200078e0211 */
[----:B------:R-:W-:Y:S01]  /*8780*/  SHF.R.S32.HI R99, RZ, 0x18, R104 ;  /* 0x00000018ff637819 */ /* 0x000fe20000011468 */
[----:B------:R-:W-:Y:S01]  /*8790*/  IMAD R22, R78, R27, RZ ;  /* 0x0000001b4e167224 */ /* 0x000fe200078e02ff */
[----:B------:R-:W-:Y:S01]  /*87a0*/  SHF.L.U32 R122, R104, 0x8, RZ ;  /* 0x00000008687a7819 */ /* 0x000fe200000006ff */
[----:B------:R-:W-:Y:S01]  /*87b0*/  IMAD R27, R78, R32, RZ ;  /* 0x000000204e1b7224 */ /* 0x000fe200078e02ff */
[----:B------:R-:W-:Y:S01]  /*87c0*/  SHF.L.U32 R113, R106, 0x8, RZ ;  /* 0x000000086a717819 */ /* 0x000fe200000006ff */
[----:B------:R-:W-:Y:S01]  /*87d0*/  IMAD R18, R91, R82, R18 ;  /* 0x000000525b127224 */ /* 0x000fe200078e0212 */
[C---:B------:R-:W-:Y:S01]  /*87e0*/  SHF.L.U32 R106, R107.reuse, 0x10, RZ ;  /* 0x000000106b6a7819 */ /* 0x040fe200000006ff */
[C---:B------:R-:W-:Y:S01]  /*87f0*/  IMAD R32, R78.reuse, R37, RZ ;  /* 0x000000254e207224 */ /* 0x040fe200078e02ff */
[----:B------:R-:W-:Y:S01]  /*8800*/  SHF.L.U32 R104, R107, 0x8, RZ ;  /* 0x000000086b687819 */ /* 0x000fe200000006ff */
[----:B------:R-:W-:Y:S01]  /*8810*/  IMAD R21, R78, R26, RZ ;  /* 0x0000001a4e157224 */ /* 0x000fe200078e02ff */
[----:B------:R-:W-:Y:S01]  /*8820*/  I2IP.S8.S32.SAT R17, R18, R17, RZ ;  /* 0x0000001112117239 */ /* 0x000fe200000014ff */
[----:B------:R-:W-:Y:S01]  /*8830*/  IMAD R37, R78, R42, RZ ;  /* 0x0000002a4e257224 */ /* 0x000fe200078e02ff */
[----:B------:R-:W-:Y:S01]  /*8840*/  SHF.R.S32.HI R107, RZ, 0x18, R111 ;  /* 0x00000018ff6b7819 */ /* 0x000fe2000001146f */
[----:B------:R-:W-:Y:S01]  /*8850*/  IMAD R19, R0, R82, R19 ;  /* 0x0000005200137224 */ /* 0x000fe200078e0213 */
[----:B------:R-:W-:Y:S01]  /*8860*/  I2IP.S8.S32.SAT R16, R16, R7, R17 ;  /* 0x0000000710107239 */ /* 0x000fe20000001411 */
[C---:B------:R-:W-:Y:S01]  /*8870*/  IMAD R42, R78.reuse, R47, RZ ;  /* 0x0000002f4e2a7224 */ /* 0x040fe200078e02ff */
[----:B------:R-:W-:Y:S01]  /*8880*/  MOV R0, R130 ;  /* 0x0000008200007202 */ /* 0x000fe20000000f00 */
[----:B------:R-:W-:Y:S01]  /*8890*/  IMAD R47, R78, R52, RZ ;  /* 0x000000344e2f7224 */ /* 0x000fe200078e02ff */
[----:B------:R-:W-:Y:S01]  /*88a0*/  SHF.L.U32 R114, R108, 0x8, RZ ;  /* 0x000000086c727819 */ /* 0x000fe200000006ff */
[----:B------:R-:W-:Y:S01]  /*88b0*/  IMAD R20, R9, R82, R20 ;  /* 0x0000005209147224 */ /* 0x000fe200078e0214 */
[----:B------:R-:W-:Y:S01]  /*88c0*/  SHF.L.U32 R84, R111, 0x8, RZ ;  /* 0x000000086f547819 */ /* 0x000fe200000006ff */
[----:B------:R-:W-:Y:S01]  /*88d0*/  IMAD R52, R78, R57, RZ ;  /* 0x000000394e347224 */ /* 0x000fe200078e02ff */
[----:B------:R-:W-:Y:S01]  /*88e0*/  IADD3 R76, PT, PT, R76, 0x1, RZ ;  /* 0x000000014c4c7810 */ /* 0x000fe20007ffe0ff */
[C---:B------:R-:W-:Y:S02]  /*88f0*/  IMAD R23, R78.reuse, R28, RZ ;  /* 0x0000001c4e177224 */ /* 0x040fe400078e02ff */
[----:B------:R-:W-:Y:S02]  /*8900*/  IMAD R57, R78, R62, RZ ;  /* 0x0000003e4e397224 */ /* 0x000fe400078e02ff */
[-C--:B------:R-:W-:Y:S01]  /*8910*/  IMAD R21, R2, R82.reuse, R21 ;  /* 0x0000005202157224 */ /* 0x080fe200078e0215 */
[----:B------:R-:W-:Y:S01]  /*8920*/  MOV R2, R127 ;  /* 0x0000007f00027202 */ /* 0x000fe20000000f00 */
[----:B------:R-:W-:Y:S01]  /*8930*/  IMAD R62, R78, R67, RZ ;  /* 0x000000434e3e7224 */ /* 0x000fe200078e02ff */
[----:B------:R-:W-:Y:S01]  /*8940*/  I2IP.S8.S32.SAT R67, R4, R3, R5 ;  /* 0x0000000304437239 */ /* 0x000fe20000001405 */
[-C--:B------:R-:W-:Y:S01]  /*8950*/  IMAD R22, R93, R82.reuse, R22 ;  /* 0x000000525d167224 */ /* 0x080fe200078e0216 */
[----:B------:R-:W-:Y:S01]  /*8960*/  SHF.R.S32.HI R3, RZ, 0x18, R129 ;  /* 0x00000018ff037819 */ /* 0x000fe20000011481 */
[-C--:B------:R-:W-:Y:S01]  /*8970*/  IMAD R23, R0, R82.reuse, R23 ;  /* 0x0000005200177224 */ /* 0x080fe200078e0217 */
[----:B------:R-:W-:Y:S01]  /*8980*/  SHF.R.S32.HI R0, RZ, 0x18, R128 ;  /* 0x00000018ff007819 */ /* 0x000fe20000011480 */
[----:B------:R-:W-:Y:S01]  /*8990*/  IMAD R26, R78, R31, RZ ;  /* 0x0000001f4e1a7224 */ /* 0x000fe200078e02ff */
[----:B------:R-:W-:Y:S01]  /*89a0*/  I2IP.S8.S32.SAT R17, R22, R21, RZ ;  /* 0x0000001516117239 */ /* 0x000fe200000014ff */
[-C--:B------:R-:W-:Y:S01]  /*89b0*/  IMAD R24, R3, R82.reuse, R24 ;  /* 0x0000005203187224 */ /* 0x080fe200078e0218 */
[----:B------:R-:W-:Y:S01]  /*89c0*/  SHF.R.S32.HI R3, RZ, 0x18, R126 ;  /* 0x00000018ff037819 */ /* 0x000fe2000001147e */
[-C--:B------:R-:W-:Y:S01]  /*89d0*/  IMAD R25, R0, R82.reuse, R25 ;  /* 0x0000005200197224 */ /* 0x080fe200078e0219 */
[----:B------:R-:W-:Y:S01]  /*89e0*/  I2IP.S8.S32.SAT R17, R20, R19, R17 ;  /* 0x0000001314117239 */ /* 0x000fe20000001411 */
[----:B------:R-:W-:Y:S01]  /*89f0*/  IMAD R28, R78, R33, RZ ;  /* 0x000000214e1c7224 */ /* 0x000fe200078e02ff */
[----:B------:R-:W-:Y:S01]  /*8a00*/  SHF.R.S32.HI R4, RZ, 0x18, R125 ;  /* 0x00000018ff047819 */ /* 0x000fe2000001147d */
[-C--:B------:R-:W-:Y:S02]  /*8a10*/  IMAD R26, R95, R82.reuse, R26 ;  /* 0x000000525f1a7224 */ /* 0x080fe400078e021a */
[-C--:B------:R-:W-:Y:S01]  /*8a20*/  IMAD R27, R2, R82.reuse, R27 ;  /* 0x00000052021b7224 */ /* 0x080fe200078e021b */
[----:B------:R-:W-:Y:S01]  /*8a30*/  MOV R2, R121 ;  /* 0x0000007900027202 */ /* 0x000fe20000000f00 */
[----:B------:R-:W-:Y:S01]  /*8a40*/  IMAD R28, R3, R82, R28 ;  /* 0x00000052031c7224 */ /* 0x000fe200078e021c */
[----:B------:R-:W-:Y:S01]  /*8a50*/  I2IP.S8.S32.SAT R18, R26, R25, RZ ;  /* 0x000000191a127239 */ /* 0x000fe200000014ff */
[----:B------:R-:W-:Y:S01]  /*8a60*/  IMAD R31, R78, R36, RZ ;  /* 0x000000244e1f7224 */ /* 0x000fe200078e02ff */
[----:B------:R-:W-:Y:S01]  /*8a70*/  SHF.R.S32.HI R3, RZ, 0x18, R123 ;  /* 0x00000018ff037819 */ /* 0x000fe2000001147b */
[-C--:B------:R-:W-:Y:S01]  /*8a80*/  IMAD R29, R4, R82.reuse, R29 ;  /* 0x00000052041d7224 */ /* 0x080fe200078e021d */
[----:B------:R-:W-:Y:S01]  /*8a90*/  I2IP.S8.S32.SAT R18, R24, R23, R18 ;  /* 0x0000001718127239 */ /* 0x000fe20000001412 */
[----:B------:R-:W-:Y:S01]  /*8aa0*/  IMAD.MOV.U32 R0, RZ, RZ, R124 ;  /* 0x000000ffff007224 */ /* 0x000fe200078e007c */
[----:B------:R-:W-:Y:S01]  /*8ab0*/  SHF.R.S32.HI R4, RZ, 0x18, R119 ;  /* 0x00000018ff047819 */ /* 0x000fe20000011477 */
[-C--:B------:R-:W-:Y:S02]  /*8ac0*/  IMAD R30, R97, R82.reuse, R30 ;  /* 0x00000052611e7224 */ /* 0x080fe400078e021e */
[----:B------:R-:W-:Y:S01]  /*8ad0*/  IMAD R31, R0, R82, R31 ;  /* 0x00000052001f7224 */ /* 0x000fe200078e021f */
[----:B------:R-:W-:Y:S01]  /*8ae0*/  SHF.R.S32.HI R0, RZ, 0x18, R122 ;  /* 0x00000018ff007819 */ /* 0x000fe2000001147a */
[----:B------:R-:W-:Y:S01]  /*8af0*/  IMAD R33, R78, R38, RZ ;  /* 0x000000264e217224 */ /* 0x000fe200078e02ff */
[----:B------:R-:W-:Y:S01]  /*8b00*/  I2IP.S8.S32.SAT R19, R30, R29, RZ ;  /* 0x0000001d1e137239 */ /* 0x000fe200000014ff */
[-C--:B------:R-:W-:Y:S01]  /*8b10*/  IMAD R32, R3, R82.reuse, R32 ;  /* 0x0000005203207224 */ /* 0x080fe200078e0220 */
[----:B------:R-:W-:Y:S01]  /*8b20*/  SHF.R.S32.HI R3, RZ, 0x18, R120 ;  /* 0x00000018ff037819 */ /* 0x000fe20000011478 */
[----:B------:R-:W-:Y:S01]  /*8b30*/  IMAD R33, R0, R82, R33 ;  /* 0x0000005200217224 */ /* 0x000fe200078e0221 */
[----:B------:R-:W-:Y:S01]  /*8b40*/  I2IP.S8.S32.SAT R19, R28, R27, R19 ;  /* 0x0000001b1c137239 */ /* 0x000fe20000001413 */
[----:B------:R-:W-:Y:S01]  /*8b50*/  IMAD R36, R78, R41, RZ ;  /* 0x000000294e247224 */ /* 0x000fe200078e02ff */
[----:B------:R-:W-:Y:S01]  /*8b60*/  MOV R0, R118 ;  /* 0x0000007600007202 */ /* 0x000fe20000000f00 */
[-C--:B------:R-:W-:Y:S02]  /*8b70*/  IMAD R34, R99, R82.reuse, R34 ;  /* 0x0000005263227224 */ /* 0x080fe400078e0222 */
[----:B------:R-:W-:Y:S01]  /*8b80*/  IMAD R35, R2, R82, R35 ;  /* 0x0000005202237224 */ /* 0x000fe200078e0223 */
[----:B------:R-:W-:Y:S01]  /*8b90*/  MOV R2, R112 ;  /* 0x0000007000027202 */ /* 0x000fe20000000f00 */
[----:B------:R-:W-:Y:S01]  /*8ba0*/  IMAD R38, R78, R43, RZ ;  /* 0x0000002b4e267224 */ /* 0x000fe200078e02ff */
[----:B------:R-:W-:Y:S01]  /*8bb0*/  I2IP.S8.S32.SAT R33, R34, R33, RZ ;  /* 0x0000002122217239 */ /* 0x000fe200000014ff */
[-C--:B------:R-:W-:Y:S01]  /*8bc0*/  IMAD R36, R3, R82.reuse, R36 ;  /* 0x0000005203247224 */ /* 0x080fe200078e0224 */
[----:B------:R-:W-:Y:S01]  /*8bd0*/  SHF.R.S32.HI R3, RZ, 0x18, R116 ;  /* 0x00000018ff037819 */ /* 0x000fe20000011474 */
[-C--:B------:R-:W-:Y:S01]  /*8be0*/  IMAD R37, R4, R82.reuse, R37 ;  /* 0x0000005204257224 */ /* 0x080fe200078e0225 */
[----:B------:R-:W-:Y:S01]  /*8bf0*/  I2IP.S8.S32.SAT R32, R32, R31, R33 ;  /* 0x0000001f20207239 */ /* 0x000fe20000001421 */
[-C--:B------:R-:W-:Y:S01]  /*8c00*/  IMAD R38, R101, R82.reuse, R38 ;  /* 0x0000005265267224 */ /* 0x080fe200078e0226 */
[----:B------:R-:W-:Y:S01]  /*8c10*/  SHF.R.S32.HI R4, RZ, 0x18, R104 ;  /* 0x00000018ff047819 */ /* 0x000fe20000011468 */
[----:B------:R-:W-:Y:S01]  /*8c20*/  IMAD R39, R0, R82, R39 ;  /* 0x0000005200277224 */ /* 0x000fe200078e0227 */
[----:B------:R-:W-:Y:S01]  /*8c30*/  SHF.R.S32.HI R0, RZ, 0x18, R113 ;  /* 0x00000018ff007819 */ /* 0x000fe20000011471 */
[----:B------:R-:W-:Y:S01]  /*8c40*/  IMAD R41, R78, R46, RZ ;  /* 0x0000002e4e297224 */ /* 0x000fe200078e02ff */
[----:B------:R-:W-:Y:S01]  /*8c50*/  I2IP.S8.S32.SAT R37, R38, R37, RZ ;  /* 0x0000002526257239 */ /* 0x000fe200000014ff */
[----:B------:R-:W-:Y:S01]  /*8c60*/  IMAD R40, R3, R82, R40 ;  /* 0x0000005203287224 */ /* 0x000fe200078e0228 */
[----:B------:R-:W-:Y:S01]  /*8c70*/  SHF.R.S32.HI R3, RZ, 0x18, R106 ;  /* 0x00000018ff037819 */ /* 0x000fe2000001146a */
[----:B------:R-:W-:Y:S01]  /*8c80*/  IMAD R43, R78, R48, RZ ;  /* 0x000000304e2b7224 */ /* 0x000fe200078e02ff */
[----:B------:R-:W-:Y:S01]  /*8c90*/  I2IP.S8.S32.SAT R33, R36, R35, R37 ;  /* 0x0000002324217239 */ /* 0x000fe20000001425 */
[-C--:B------:R-:W-:Y:S01]  /*8ca0*/  IMAD R41, R0, R82.reuse, R41 ;  /* 0x0000005200297224 */ /* 0x080fe200078e0229 */
[----:B------:R-:W-:Y:S01]  /*8cb0*/  MOV R0, R117 ;  /* 0x0000007500007202 */ /* 0x000fe20000000f00 */
[-C--:B------:R-:W-:Y:S02]  /*8cc0*/  IMAD R42, R103, R82.reuse, R42 ;  /* 0x00000052672a7224 */ /* 0x080fe400078e022a */
        /* <DEDUP_REMOVED lines=11> */
[-C--:B------:R-:W-:Y:S02]  /*8d80*/  IMAD R47, R0, R82.reuse, R47 ;  /* 0x00000052002f7224 */ /* 0x080fe400078e022f */
[----:B------:R-:W-:Y:S01]  /*8d90*/  IMAD R48, R3, R82, R48 ;  /* 0x0000005203307224 */ /* 0x000fe200078e0230 */
[----:B------:R-:W-:Y:S01]  /*8da0*/  SHF.R.S32.HI R3, RZ, 0x18, R100 ;  /* 0x00000018ff037819 */ /* 0x000fe20000011464 */
[----:B------:R-:W-:Y:S01]  /*8db0*/  IMAD R51, R78, R56, RZ ;  /* 0x000000384e337224 */ /* 0x000fe200078e02ff */
[----:B------:R-:W-:Y:S01]  /*8dc0*/  I2IP.S8.S32.SAT R35, R46, R45, RZ ;  /* 0x0000002d2e237239 */ /* 0x000fe200000014ff */
[-C--:B------:R-:W-:Y:S01]  /*8dd0*/  IMAD R49, R2, R82.reuse, R49 ;  /* 0x0000005202317224 */ /* 0x080fe200078e0231 */
[----:B------:R-:W-:Y:S01]  /*8de0*/  SHF.R.S32.HI R2, RZ, 0x18, R98 ;  /* 0x00000018ff027819 */ /* 0x000fe20000011462 */
[----:B------:R-:W-:Y:S01]  /*8df0*/  IMAD.MOV.U32 R0, RZ, RZ, R102 ;  /* 0x000000ffff007224 */ /* 0x000fe200078e0066 */
[----:B------:R-:W-:Y:S01]  /*8e00*/  I2IP.S8.S32.SAT R35, R44, R43, R35 ;  /* 0x0000002b2c237239 */ /* 0x000fe20000001423 */
[-C--:B------:R-:W-:Y:S02]  /*8e10*/  IMAD R50, R81, R82.reuse, R50 ;  /* 0x0000005251327224 */ /* 0x080fe400078e0232 */
[----:B------:R-:W-:Y:S01]  /*8e20*/  IMAD R51, R0, R82, R51 ;  /* 0x0000005200337224 */ /* 0x000fe200078e0233 */
[----:B------:R-:W-:Y:S01]  /*8e30*/  MOV R0, R96 ;  /* 0x0000006000007202 */ /* 0x000fe20000000f00 */
[----:B------:R-:W-:Y:S01]  /*8e40*/  IMAD R53, R78, R58, RZ ;  /* 0x0000003a4e357224 */ /* 0x000fe200078e02ff */
[----:B------:R-:W-:Y:S01]  /*8e50*/  I2IP.S8.S32.SAT R49, R50, R49, RZ ;  /* 0x0000003132317239 */ /* 0x000fe200000014ff */
[-C--:B------:R-:W-:Y:S01]  /*8e60*/  IMAD R52, R3, R82.reuse, R52 ;  /* 0x0000005203347224 */ /* 0x080fe200078e0234 */
[----:B------:R-:W-:Y:S01]  /*8e70*/  SHF.R.S32.HI R3, RZ, 0x18, R94 ;  /* 0x00000018ff037819 */ /* 0x000fe2000001145e */
[----:B------:R-:W-:Y:S01]  /*8e80*/  IMAD R53, R2, R82, R53 ;  /* 0x0000005202357224 */ /* 0x000fe200078e0235 */
[----:B------:R-:W-:Y:S01]  /*8e90*/  MOV R2, R90 ;  /* 0x0000005a00027202 */ /* 0x000fe20000000f00 */
[----:B------:R-:W-:Y:S01]  /*8ea0*/  IMAD R54, R83, R82, R54 ;  /* 0x0000005253367224 */ /* 0x000fe200078e0236 */
[----:B------:R-:W-:Y:S01]  /*8eb0*/  I2IP.S8.S32.SAT R48, R48, R47, R49 ;  /* 0x0000002f30307239 */ /* 0x000fe20000001431 */
[C---:B------:R-:W-:Y:S02]  /*8ec0*/  IMAD R56, R78.reuse, R61, RZ ;  /* 0x0000003d4e387224 */ /* 0x040fe400078e02ff */
[----:B------:R-:W-:Y:S01]  /*8ed0*/  IMAD R61, R78, R66, RZ ;  /* 0x000000424e3d7224 */ /* 0x000fe200078e02ff */
[----:B------:R-:W-:Y:S01]  /*8ee0*/  I2IP.S8.S32.SAT R66, R13, R12, R14 ;  /* 0x0000000c0d427239 */ /* 0x000fe2000000140e */
[-C--:B------:R-:W-:Y:S01]  /*8ef0*/  IMAD R55, R0, R82.reuse, R55 ;  /* 0x0000005200377224 */ /* 0x080fe200078e0237 */
[----:B------:R-:W-:Y:S01]  /*8f00*/  SHF.R.S32.HI R0, RZ, 0x18, R92 ;  /* 0x00000018ff007819 */ /* 0x000fe2000001145c */
[-C--:B------:R-:W-:Y:S01]  /*8f10*/  IMAD R56, R3, R82.reuse, R56 ;  /* 0x0000005203387224 */ /* 0x080fe200078e0238 */
[----:B------:R-:W-:Y:S01]  /*8f20*/  I2IP.S8.S32.SAT R49, R54, R53, RZ ;  /* 0x0000003536317239 */ /* 0x000fe200000014ff */
[----:B------:R1:W-:Y:S01]  /*8f30*/  STS.128 [R155+UR49+0x6200], R64 ;  /* 0x006200409b007988 */ /* 0x0003e20008000c31 */
[----:B------:R-:W-:Y:S01]  /*8f40*/  IMAD R58, R78, R63, RZ ;  /* 0x0000003f4e3a7224 */ /* 0x000fe200078e02ff */
[----:B------:R-:W-:Y:S01]  /*8f50*/  SHF.R.S32.HI R3, RZ, 0x18, R88 ;  /* 0x00000018ff037819 */ /* 0x000fe20000011458 */
[-C--:B------:R-:W-:Y:S01]  /*8f60*/  IMAD R57, R0, R82.reuse, R57 ;  /* 0x0000005200397224 */ /* 0x080fe200078e0239 */
[----:B------:R-:W-:Y:S01]  /*8f70*/  I2IP.S8.S32.SAT R49, R52, R51, R49 ;  /* 0x0000003334317239 */ /* 0x000fe20000001431 */
[-C--:B------:R-:W-:Y:S02]  /*8f80*/  IMAD R58, R85, R82.reuse, R58 ;  /* 0x00000052553a7224 */ /* 0x080fe400078e023a */
[-C--:B------:R-:W-:Y:S01]  /*8f90*/  IMAD R59, R2, R82.reuse, R59 ;  /* 0x00000052023b7224 */ /* 0x080fe200078e023b */
[----:B------:R1:W-:Y:S01]  /*8fa0*/  STS.128 [R175+0x6200], R16 ;  /* 0x00620010af007388 */ /* 0x0003e20000000c00 */
[-C--:B------:R-:W-:Y:S01]  /*8fb0*/  IMAD R60, R3, R82.reuse, R60 ;  /* 0x00000052033c7224 */ /* 0x080fe200078e023c */
[----:B------:R-:W-:Y:S01]  /*8fc0*/  I2IP.S8.S32.SAT R50, R58, R57, RZ ;  /* 0x000000393a327239 */ /* 0x000fe200000014ff */
[-C--:B------:R-:W-:Y:S02]  /*8fd0*/  IMAD R61, R4, R82.reuse, R61 ;  /* 0x00000052043d7224 */ /* 0x080fe400078e023d */
[----:B------:R-:W-:Y:S01]  /*8fe0*/  IMAD R62, R107, R82, R62 ;  /* 0x000000526b3e7224 */ /* 0x000fe200078e023e */
[----:B------:R-:W-:Y:S02]  /*8ff0*/  I2IP.S8.S32.SAT R50, R56, R55, R50 ;  /* 0x0000003738327239 */ /* 0x000fe40000001432 */
[----:B------:R1:W-:Y:S02]  /*9000*/  STS.128 [R174+0x6200], R32 ;  /* 0x00620020ae007388 */ /* 0x0003e40000000c00 */
        /* <DEDUP_REMOVED lines=11> */
[----:B------:R-:W-:Y:S02]  /*90c0*/  UIADD3 UR8, UP0, UPT, UR52, 0x680, URZ ;  /* 0x0000068034087890 */ /* 0x000fe4000ff1e0ff */
[----:B------:R-:W-:Y:S02]  /*90d0*/  UIADD3 UR5, UPT, UPT, UR41, 0x40, URZ ;  /* 0x0000004029057890 */ /* 0x000fe4000fffe0ff */
[----:B------:R-:W-:Y:S02]  /*90e0*/  UIADD3 UR4, UPT, UPT, UR49, 0x6200, URZ ;  /* 0x0000620031047890 */ /* 0x000fe4000fffe0ff */
[----:B------:R-:W-:Y:S01]  /*90f0*/  UIADD3.X UR9, UPT, UPT, URZ, UR53, URZ, UP0, !UPT ;  /* 0x00000035ff097290 */ /* 0x000fe200087fe4ff */
[----:B------:R-:W-:Y:S01]  /*9100*/  UMOV UR6, UR42 ;  /* 0x0000002a00067c82 */ /* 0x000fe20008000000 */
[----:B------:R-:W-:Y:S07]  /*9110*/  UMOV UR7, UR36 ;  /* 0x0000002400077c82 */ /* 0x000fee0008000000 */
[----:B------:R2:W-:Y:S01]  /*9120*/  UTMASTG.3D [UR4], [UR8] ;  /* 0x00000004080073b5 */ /* 0x0005e20008010000 */
[----:B------:R0:W-:Y:S01]  /*9130*/  UTMACMDFLUSH ;  /* 0x00000000000079b7 */ /* 0x0001e20000000000 */
[----:B--2---:R-:W-:Y:S04]  /*9140*/  DEPBAR.LE SB0, 0x1 ;  /* 0x000080400000791a */ /* 0x004fe80000000000 */
.L_x_134:
[----:B------:R-:W-:Y:S05]  /*9150*/  BSYNC.RECONVERGENT B0 ;  /* 0x0000000000007941 */ /* 0x000fea0003800200 */
.L_x_133:
[----:B------:R-:W-:Y:S01]  /*9160*/  BAR.SYNC.DEFER_BLOCKING 0x1, 0x80 ;  /* 0x0042000000007b1d */ /* 0x000fe20000010000 */
[----:B------:R-:W-:Y:S01]  /*9170*/  ISETP.NE.AND P2, PT, R170, RZ, PT ;  /* 0x000000ffaa00720c */ /* 0x000fe20003f45270 */
[----:B------:R-:W-:Y:S01]  /*9180*/  IMAD.IADD R20, R75, 0x1, R152 ;  /* 0x000000014b147824 */ /* 0x000fe200078e0298 */
[----:B------:R-:W-:Y:S01]  /*9190*/  ISETP.NE.AND P0, PT, R172, 0x2, PT ;  /* 0x00000002ac00780c */ /* 0x000fe20003f05270 */
[----:B------:R-:W-:Y:S01]  /*91a0*/  IMAD.IADD R21, R77, 0x1, R154 ;  /* 0x000000014d157824 */ /* 0x000fe200078e029a */
[----:B------:R-:W-:Y:S02]  /*91b0*/  ISETP.NE.AND P1, PT, R76, 0x4, PT ;  /* 0x000000044c00780c */ /* 0x000fe40003f25270 */
[----:B------:R-:W-:Y:S02]  /*91c0*/  SEL R0, RZ, 0x1, P0 ;  /* 0x00000001ff007807 */ /* 0x000fe40000000000 */
[----:B------:R-:W-:Y:S02]  /*91d0*/  SEL R3, RZ, 0x1, P1 ;  /* 0x00000001ff037807 */ /* 0x000fe40000800000 */
[----:B------:R-:W-:Y:S02]  /*91e0*/  LOP3.LUT R163, R163, R0, RZ, 0x3c, !PT ;  /* 0x00000000a3a37212 */ /* 0x000fe400078e3cff */
[----:B------:R-:W-:Y:S02]  /*91f0*/  LOP3.LUT R164, R164, R3, RZ, 0x3c, !PT ;  /* 0x00000003a4a47212 */ /* 0x000fe400078e3cff */
[----:B------:R-:W-:Y:S02]  /*9200*/  @P2 R2UR UR36, R160 ;  /* 0x00000000a02422ca */ /* 0x000fe400000e0000 */
[----:B------:R-:W-:Y:S02]  /*9210*/  SEL R172, R172, RZ, P0 ;  /* 0x000000ffacac7207 */ /* 0x000fe40000000000 */
[----:B------:R-:W-:Y:S01]  /*9220*/  SEL R76, R76, RZ, P1 ;  /* 0x000000ff4c4c7207 */ /* 0x000fe20000800000 */
[----:B------:R-:W-:Y:S10]  /*9230*/  @P2 BRA `(.L_x_135) ;  /* 0xffffffc400882947 */ /* 0x000ff4000383ffff */
[----:B------:R-:W-:Y:S05]  /*9240*/  EXIT ;  /* 0x000000000000794d */ /* 0x000fea0003800000 */
.L_x_25:
[----:B--2---:R2:W4:Y:S02]  /*9250*/  SYNCS.PHASECHK.TRANS64.TRYWAIT P0, [R3+URZ+0x1a0], R2 ;  /* 0x0001a002030075a7 */ /* 0x00452400080011ff */
[----:B----4-:R-:W-:Y:S05]  /*9260*/  @!P0 NANOSLEEP.SYNCS 0x989680 ;  /* 0x009896800000895d */ /* 0x010fea0003900000 */
[----:B------:R-:W4:Y:S02]  /*9270*/  @!P0 SYNCS.PHASECHK.TRANS64 P0, [R3+URZ+0x1a0], R2 ;  /* 0x0001a002030085a7 */ /* 0x000f2400080010ff */
[----:B----4-:R-:W-:Y:S05]  /*9280*/  @!P0 BRA `(.L_x_25) ;  /* 0xfffffffc00f08947 */ /* 0x010fea000383ffff */
[----:B------:R-:W-:Y:S05]  /*9290*/  BRA `(.L_x_136) ;  /* 0xffffff8400bc7947 */ /* 0x000fea000383ffff */
.L_x_28:
[----:B-1----:R-:W-:-:S07]  /*92a0*/  MOV R2, UR33 ;  /* 0x0000002100027c02 */ /* 0x002fce0008000f00 */
.L_x_137:
[----:B-1----:R1:W2:Y:S02]  /*92b0*/  SYNCS.PHASECHK.TRANS64.TRYWAIT P0, [R2+URZ+0x80], R5 ;  /* 0x00008005020075a7 */ /* 0x0022a400080011ff */
[----:B--2---:R-:W-:Y:S05]  /*92c0*/  @!P0 NANOSLEEP.SYNCS 0x989680 ;  /* 0x009896800000895d */ /* 0x004fea0003900000 */
[----:B------:R-:W2:Y:S02]  /*92d0*/  @!P0 SYNCS.PHASECHK.TRANS64 P0, [R2+URZ+0x80], R5 ;  /* 0x00008005020085a7 */ /* 0x000ea400080010ff */
[----:B--2---:R-:W-:Y:S05]  /*92e0*/  @!P0 BRA `(.L_x_137) ;  /* 0xfffffffc00f08947 */ /* 0x004fea000383ffff */
[----:B------:R-:W-:Y:S05]  /*92f0*/  BRA `(.L_x_27) ;  /* 0xffffff8800247947 */ /* 0x000fea000383ffff */
.L_x_35:
[----:B-1----:R-:W-:-:S07]  /*9300*/  MOV R2, UR17 ;  /* 0x0000001100027c02 */ /* 0x002fce0008000f00 */
.L_x_138:
[----:B-1----:R1:W2:Y:S02]  /*9310*/  SYNCS.PHASECHK.TRANS64.TRYWAIT P0, [R2+URZ+0x80], R5 ;  /* 0x00008005020075a7 */ /* 0x0022a400080011ff */
[----:B--2---:R-:W-:Y:S05]  /*9320*/  @!P0 NANOSLEEP.SYNCS 0x989680 ;  /* 0x009896800000895d */ /* 0x004fea0003900000 */
[----:B------:R-:W2:Y:S02]  /*9330*/  @!P0 SYNCS.PHASECHK.TRANS64 P0, [R2+URZ+0x80], R5 ;  /* 0x00008005020085a7 */ /* 0x000ea400080010ff */
[----:B--2---:R-:W-:Y:S05]  /*9340*/  @!P0 BRA `(.L_x_138) ;  /* 0xfffffffc00f08947 */ /* 0x004fea000383ffff */
[----:B------:R-:W-:Y:S05]  /*9350*/  BRA `(.L_x_34) ;  /* 0xffffff8800e07947 */ /* 0x000fea000383ffff */
.L_x_40:
[----:B-1----:R1:W2:Y:S02]  /*9360*/  SYNCS.PHASECHK.TRANS64.TRYWAIT P0, [R2+URZ+0x130], R3 ;  /* 0x00013003020075a7 */ /* 0x0022a400080011ff */
[----:B--2---:R-:W-:Y:S05]  /*9370*/  @!P0 NANOSLEEP.SYNCS 0x989680 ;  /* 0x009896800000895d */ /* 0x004fea0003900000 */
[----:B------:R-:W2:Y:S02]  /*9380*/  @!P0 SYNCS.PHASECHK.TRANS64 P0, [R2+URZ+0x130], R3 ;  /* 0x00013003020085a7 */ /* 0x000ea400080010ff */
[----:B--2---:R-:W-:Y:S05]  /*9390*/  @!P0 BRA `(.L_x_40) ;  /* 0xfffffffc00f08947 */ /* 0x004fea000383ffff */
[----:B------:R-:W-:Y:S05]  /*93a0*/  BRA `(.L_x_139) ;  /* 0xffffff8c00847947 */ /* 0x000fea000383ffff */
.L_x_44:
[----:B---3--:R-:W-:-:S07]  /*93b0*/  MOV R0, UR5 ;  /* 0x0000000500007c02 */ /* 0x008fce0008000f00 */
.L_x_140:
[----:B-1----:R1:W2:Y:S02]  /*93c0*/  SYNCS.PHASECHK.TRANS64.TRYWAIT P0, [R0+URZ], R3 ;  /* 0x00000003000075a7 */ /* 0x0022a400080011ff */
[----:B--2---:R-:W-:Y:S05]  /*93d0*/  @!P0 NANOSLEEP.SYNCS 0x989680 ;  /* 0x009896800000895d */ /* 0x004fea0003900000 */
[----:B------:R-:W2:Y:S02]  /*93e0*/  @!P0 SYNCS.PHASECHK.TRANS64 P0, [R0+URZ], R3 ;  /* 0x00000003000085a7 */ /* 0x000ea400080010ff */
[----:B--2---:R-:W-:Y:S05]  /*93f0*/  @!P0 BRA `(.L_x_140) ;  /* 0xfffffffc00f08947 */ /* 0x004fea000383ffff */
[----:B------:R-:W-:Y:S05]  /*9400*/  BRA `(.L_x_141) ;  /* 0xffffff9000f47947 */ /* 0x000fea000383ffff */
.L_x_45:
[----:B---3--:R-:W-:-:S07]  /*9410*/  MOV R0, UR5 ;  /* 0x0000000500007c02 */ /* 0x008fce0008000f00 */
.L_x_142:
[----:B-1----:R1:W2:Y:S02]  /*9420*/  SYNCS.PHASECHK.TRANS64.TRYWAIT P0, [R0+URZ], R3 ;  /* 0x00000003000075a7 */ /* 0x0022a400080011ff */
[----:B--2---:R-:W-:Y:S05]  /*9430*/  @!P0 NANOSLEEP.SYNCS 0x989680 ;  /* 0x009896800000895d */ /* 0x004fea0003900000 */
[----:B------:R-:W2:Y:S02]  /*9440*/  @!P0 SYNCS.PHASECHK.TRANS64 P0, [R0+URZ], R3 ;  /* 0x00000003000085a7 */ /* 0x000ea400080010ff */
[----:B--2---:R-:W-:Y:S05]  /*9450*/  @!P0 BRA `(.L_x_142) ;  /* 0xfffffffc00f08947 */ /* 0x004fea000383ffff */
[----:B------:R-:W-:Y:S05]  /*9460*/  BRA `(.L_x_143) ;  /* 0xffffff9400007947 */ /* 0x000fea000383ffff */
.L_x_46:
[----:B---3--:R-:W-:-:S07]  /*9470*/  MOV R0, UR5 ;  /* 0x0000000500007c02 */ /* 0x008fce0008000f00 */
.L_x_144:
[----:B-1----:R1:W2:Y:S02]  /*9480*/  SYNCS.PHASECHK.TRANS64.TRYWAIT P0, [R0+URZ], R3 ;  /* 0x00000003000075a7 */ /* 0x0022a400080011ff */
[----:B--2---:R-:W-:Y:S05]  /*9490*/  @!P0 NANOSLEEP.SYNCS 0x989680 ;  /* 0x009896800000895d */ /* 0x004fea0003900000 */
[----:B------:R-:W2:Y:S02]  /*94a0*/  @!P0 SYNCS.PHASECHK.TRANS64 P0, [R0+URZ], R3 ;  /* 0x00000003000085a7 */ /* 0x000ea400080010ff */
[----:B--2---:R-:W-:Y:S05]  /*94b0*/  @!P0 BRA `(.L_x_144) ;  /* 0xfffffffc00f08947 */ /* 0x004fea000383ffff */
[----:B------:R-:W-:Y:S05]  /*94c0*/  BRA `(.L_x_145) ;  /* 0xffffff94000c7947 */ /* 0x000fea000383ffff */
.L_x_47:
[----:B---3--:R-:W-:-:S07]  /*94d0*/  MOV R0, UR5 ;  /* 0x0000000500007c02 */ /* 0x008fce0008000f00 */
.L_x_146:
[----:B-1----:R1:W2:Y:S02]  /*94e0*/  SYNCS.PHASECHK.TRANS64.TRYWAIT P0, [R0+URZ], R3 ;  /* 0x00000003000075a7 */ /* 0x0022a400080011ff */
[----:B--2---:R-:W-:Y:S05]  /*94f0*/  @!P0 NANOSLEEP.SYNCS 0x989680 ;  /* 0x009896800000895d */ /* 0x004fea0003900000 */
[----:B------:R-:W2:Y:S02]  /*9500*/  @!P0 SYNCS.PHASECHK.TRANS64 P0, [R0+URZ], R3 ;  /* 0x00000003000085a7 */ /* 0x000ea400080010ff */
[----:B--2---:R-:W-:Y:S05]  /*9510*/  @!P0 BRA `(.L_x_146) ;  /* 0xfffffffc00f08947 */ /* 0x004fea000383ffff */
[----:B------:R-:W-:Y:S05]  /*9520*/  BRA `(.L_x_147) ;  /* 0xffffff9400187947 */ /* 0x000fea000383ffff */
.L_x_48:
[----:B---3--:R-:W-:-:S07]  /*9530*/  MOV R0, UR5 ;  /* 0x0000000500007c02 */ /* 0x008fce0008000f00 */
.L_x_148:
[----:B-1----:R1:W2:Y:S02]  /*9540*/  SYNCS.PHASECHK.TRANS64.TRYWAIT P0, [R0+URZ], R3 ;  /* 0x00000003000075a7 */ /* 0x0022a400080011ff */
[----:B--2---:R-:W-:Y:S05]  /*9550*/  @!P0 NANOSLEEP.SYNCS 0x989680 ;  /* 0x009896800000895d */ /* 0x004fea0003900000 */
[----:B------:R-:W2:Y:S02]  /*9560*/  @!P0 SYNCS.PHASECHK.TRANS64 P0, [R0+URZ], R3 ;  /* 0x00000003000085a7 */ /* 0x000ea400080010ff */
[----:B--2---:R-:W-:Y:S05]  /*9570*/  @!P0 BRA `(.L_x_148) ;  /* 0xfffffffc00f08947 */ /* 0x004fea000383ffff */
[----:B------:R-:W-:Y:S05]  /*9580*/  BRA `(.L_x_149) ;  /* 0xffffff9400247947 */ /* 0x000fea000383ffff */
.L_x_49:
[----:B---3--:R-:W-:-:S07]  /*9590*/  MOV R0, UR5 ;  /* 0x0000000500007c02 */ /* 0x008fce0008000f00 */
.L_x_150:
[----:B-1----:R1:W2:Y:S02]  /*95a0*/  SYNCS.PHASECHK.TRANS64.TRYWAIT P0, [R0+URZ], R3 ;  /* 0x00000003000075a7 */ /* 0x0022a400080011ff */
[----:B--2---:R-:W-:Y:S05]  /*95b0*/  @!P0 NANOSLEEP.SYNCS 0x989680 ;  /* 0x009896800000895d */ /* 0x004fea0003900000 */
[----:B------:R-:W2:Y:S02]  /*95c0*/  @!P0 SYNCS.PHASECHK.TRANS64 P0, [R0+URZ], R3 ;  /* 0x00000003000085a7 */ /* 0x000ea400080010ff */
[----:B--2---:R-:W-:Y:S05]  /*95d0*/  @!P0 BRA `(.L_x_150) ;  /* 0xfffffffc00f08947 */ /* 0x004fea000383ffff */
[----:B------:R-:W-:Y:S05]  /*95e0*/  BRA `(.L_x_151) ;  /* 0xffffff9400307947 */ /* 0x000fea000383ffff */
.L_x_50:
[----:B---3--:R-:W-:-:S07]  /*95f0*/  MOV R0, UR5 ;  /* 0x0000000500007c02 */ /* 0x008fce0008000f00 */
.L_x_152:
[----:B-1----:R1:W2:Y:S02]  /*9600*/  SYNCS.PHASECHK.TRANS64.TRYWAIT P0, [R0+URZ], R3 ;  /* 0x00000003000075a7 */ /* 0x0022a400080011ff */
[----:B--2---:R-:W-:Y:S05]  /*9610*/  @!P0 NANOSLEEP.SYNCS 0x989680 ;  /* 0x009896800000895d */ /* 0x004fea0003900000 */
[----:B------:R-:W2:Y:S02]  /*9620*/  @!P0 SYNCS.PHASECHK.TRANS64 P0, [R0+URZ], R3 ;  /* 0x00000003000085a7 */ /* 0x000ea400080010ff */
[----:B--2---:R-:W-:Y:S05]  /*9630*/  @!P0 BRA `(.L_x_152) ;  /* 0xfffffffc00f08947 */ /* 0x004fea000383ffff */
[----:B------:R-:W-:Y:S05]  /*9640*/  BRA `(.L_x_153) ;  /* 0xffffff94003c7947 */ /* 0x000fea000383ffff */
.L_x_51:
[----:B---3--:R-:W-:-:S07]  /*9650*/  MOV R0, UR5 ;  /* 0x0000000500007c02 */ /* 0x008fce0008000f00 */
.L_x_154:
[----:B-1----:R1:W2:Y:S02]  /*9660*/  SYNCS.PHASECHK.TRANS64.TRYWAIT P0, [R0+URZ], R3 ;  /* 0x00000003000075a7 */ /* 0x0022a400080011ff */
[----:B--2---:R-:W-:Y:S05]  /*9670*/  @!P0 NANOSLEEP.SYNCS 0x989680 ;  /* 0x009896800000895d */ /* 0x004fea0003900000 */
[----:B------:R-:W2:Y:S02]  /*9680*/  @!P0 SYNCS.PHASECHK.TRANS64 P0, [R0+URZ], R3 ;  /* 0x00000003000085a7 */ /* 0x000ea400080010ff */
[----:B--2---:R-:W-:Y:S05]  /*9690*/  @!P0 BRA `(.L_x_154) ;  /* 0xfffffffc00f08947 */ /* 0x004fea000383ffff */
[----:B------:R-:W-:Y:S05]  /*96a0*/  BRA `(.L_x_155) ;  /* 0xffffff9400487947 */ /* 0x000fea000383ffff */
.L_x_52:
[----:B---3--:R-:W-:-:S07]  /*96b0*/  MOV R0, UR5 ;  /* 0x0000000500007c02 */ /* 0x008fce0008000f00 */
.L_x_156:
[----:B-1----:R1:W2:Y:S02]  /*96c0*/  SYNCS.PHASECHK.TRANS64.TRYWAIT P0, [R0+URZ], R3 ;  /* 0x00000003000075a7 */ /* 0x0022a400080011ff */
[----:B--2---:R-:W-:Y:S05]  /*96d0*/  @!P0 NANOSLEEP.SYNCS 0x989680 ;  /* 0x009896800000895d */ /* 0x004fea0003900000 */
[----:B------:R-:W2:Y:S02]  /*96e0*/  @!P0 SYNCS.PHASECHK.TRANS64 P0, [R0+URZ], R3 ;  /* 0x00000003000085a7 */ /* 0x000ea400080010ff */
[----:B--2---:R-:W-:Y:S05]  /*96f0*/  @!P0 BRA `(.L_x_156) ;  /* 0xfffffffc00f08947 */ /* 0x004fea000383ffff */
[----:B------:R-:W-:Y:S05]  /*9700*/  BRA `(.L_x_157) ;  /* 0xffffff9400547947 */ /* 0x000fea000383ffff */
.L_x_53:
[----:B---3--:R-:W-:-:S07]  /*9710*/  MOV R0, UR5 ;  /* 0x0000000500007c02 */ /* 0x008fce0008000f00 */
.L_x_158:
[----:B-1----:R1:W2:Y:S02]  /*9720*/  SYNCS.PHASECHK.TRANS64.TRYWAIT P0, [R0+URZ], R3 ;  /* 0x00000003000075a7 */ /* 0x0022a400080011ff */
[----:B--2---:R-:W-:Y:S05]  /*9730*/  @!P0 NANOSLEEP.SYNCS 0x989680 ;  /* 0x009896800000895d */ /* 0x004fea0003900000 */
[----:B------:R-:W2:Y:S02]  /*9740*/  @!P0 SYNCS.PHASECHK.TRANS64 P0, [R0+URZ], R3 ;  /* 0x00000003000085a7 */ /* 0x000ea400080010ff */
[----:B--2---:R-:W-:Y:S05]  /*9750*/  @!P0 BRA `(.L_x_158) ;  /* 0xfffffffc00f08947 */ /* 0x004fea000383ffff */
[----:B------:R-:W-:Y:S05]  /*9760*/  BRA `(.L_x_159) ;  /* 0xffffff9400607947 */ /* 0x000fea000383ffff */
.L_x_54:
[----:B---3--:R-:W-:-:S07]  /*9770*/  MOV R0, UR5 ;  /* 0x0000000500007c02 */ /* 0x008fce0008000f00 */
.L_x_160:
[----:B-1----:R1:W2:Y:S02]  /*9780*/  SYNCS.PHASECHK.TRANS64.TRYWAIT P0, [R0+URZ], R3 ;  /* 0x00000003000075a7 */ /* 0x0022a400080011ff */
[----:B--2---:R-:W-:Y:S05]  /*9790*/  @!P0 NANOSLEEP.SYNCS 0x989680 ;  /* 0x009896800000895d */ /* 0x004fea0003900000 */
[----:B------:R-:W2:Y:S02]  /*97a0*/  @!P0 SYNCS.PHASECHK.TRANS64 P0, [R0+URZ], R3 ;  /* 0x00000003000085a7 */ /* 0x000ea400080010ff */
[----:B--2---:R-:W-:Y:S05]  /*97b0*/  @!P0 BRA `(.L_x_160) ;  /* 0xfffffffc00f08947 */ /* 0x004fea000383ffff */
[----:B------:R-:W-:Y:S05]  /*97c0*/  BRA `(.L_x_161) ;  /* 0xffffff94006c7947 */ /* 0x000fea000383ffff */
.L_x_55:
[----:B---3--:R-:W-:-:S07]  /*97d0*/  MOV R0, UR5 ;  /* 0x0000000500007c02 */ /* 0x008fce0008000f00 */
.L_x_162:
[----:B-1----:R1:W2:Y:S02]  /*97e0*/  SYNCS.PHASECHK.TRANS64.TRYWAIT P0, [R0+URZ], R3 ;  /* 0x00000003000075a7 */ /* 0x0022a400080011ff */
[----:B--2---:R-:W-:Y:S05]  /*97f0*/  @!P0 NANOSLEEP.SYNCS 0x989680 ;  /* 0x009896800000895d */ /* 0x004fea0003900000 */
[----:B------:R-:W2:Y:S02]  /*9800*/  @!P0 SYNCS.PHASECHK.TRANS64 P0, [R0+URZ], R3 ;  /* 0x00000003000085a7 */ /* 0x000ea400080010ff */
[----:B--2---:R-:W-:Y:S05]  /*9810*/  @!P0 BRA `(.L_x_162) ;  /* 0xfffffffc00f08947 */ /* 0x004fea000383ffff */
[----:B------:R-:W-:Y:S05]  /*9820*/  BRA `(.L_x_163) ;  /* 0xffffff9400787947 */ /* 0x000fea000383ffff */
.L_x_56:
[----:B---3--:R-:W-:-:S07]  /*9830*/  MOV R0, UR5 ;  /* 0x0000000500007c02 */ /* 0x008fce0008000f00 */
.L_x_164:
[----:B-1----:R1:W2:Y:S02]  /*9840*/  SYNCS.PHASECHK.TRANS64.TRYWAIT P0, [R0+URZ], R3 ;  /* 0x00000003000075a7 */ /* 0x0022a400080011ff */
[----:B--2---:R-:W-:Y:S05]  /*9850*/  @!P0 NANOSLEEP.SYNCS 0x989680 ;  /* 0x009896800000895d */ /* 0x004fea0003900000 */
[----:B------:R-:W2:Y:S02]  /*9860*/  @!P0 SYNCS.PHASECHK.TRANS64 P0, [R0+URZ], R3 ;  /* 0x00000003000085a7 */ /* 0x000ea400080010ff */
[----:B--2---:R-:W-:Y:S05]  /*9870*/  @!P0 BRA `(.L_x_164) ;  /* 0xfffffffc00f08947 */ /* 0x004fea000383ffff */
[----:B------:R-:W-:Y:S05]  /*9880*/  BRA `(.L_x_165) ;  /* 0xffffff9400847947 */ /* 0x000fea000383ffff */
.L_x_57:
[----:B---3--:R-:W-:-:S07]  /*9890*/  MOV R0, UR5 ;  /* 0x0000000500007c02 */ /* 0x008fce0008000f00 */
.L_x_166:
[----:B-1----:R1:W2:Y:S02]  /*98a0*/  SYNCS.PHASECHK.TRANS64.TRYWAIT P0, [R0+URZ], R3 ;  /* 0x00000003000075a7 */ /* 0x0022a400080011ff */
[----:B--2---:R-:W-:Y:S05]  /*98b0*/  @!P0 NANOSLEEP.SYNCS 0x989680 ;  /* 0x009896800000895d */ /* 0x004fea0003900000 */
[----:B------:R-:W2:Y:S02]  /*98c0*/  @!P0 SYNCS.PHASECHK.TRANS64 P0, [R0+URZ], R3 ;  /* 0x00000003000085a7 */ /* 0x000ea400080010ff */
[----:B--2---:R-:W-:Y:S05]  /*98d0*/  @!P0 BRA `(.L_x_166) ;  /* 0xfffffffc00f08947 */ /* 0x004fea000383ffff */
[----:B------:R-:W-:Y:S05]  /*98e0*/  BRA `(.L_x_167) ;  /* 0xffffff9400907947 */ /* 0x000fea000383ffff */
.L_x_58:
[----:B---3--:R-:W-:-:S07]  /*98f0*/  MOV R0, UR5 ;  /* 0x0000000500007c02 */ /* 0x008fce0008000f00 */
.L_x_168:
[----:B-1----:R1:W2:Y:S02]  /*9900*/  SYNCS.PHASECHK.TRANS64.TRYWAIT P0, [R0+URZ], R3 ;  /* 0x00000003000075a7 */ /* 0x0022a400080011ff */
[----:B--2---:R-:W-:Y:S05]  /*9910*/  @!P0 NANOSLEEP.SYNCS 0x989680 ;  /* 0x009896800000895d */ /* 0x004fea0003900000 */
[----:B------:R-:W2:Y:S02]  /*9920*/  @!P0 SYNCS.PHASECHK.TRANS64 P0, [R0+URZ], R3 ;  /* 0x00000003000085a7 */ /* 0x000ea400080010ff */
[----:B--2---:R-:W-:Y:S05]  /*9930*/  @!P0 BRA `(.L_x_168) ;  /* 0xfffffffc00f08947 */ /* 0x004fea000383ffff */
[----:B------:R-:W-:Y:S05]  /*9940*/  BRA `(.L_x_169) ;  /* 0xffffff94009c7947 */ /* 0x000fea000383ffff */
.L_x_61:
[----:B-1----:R1:W2:Y:S02]  /*9950*/  SYNCS.PHASECHK.TRANS64.TRYWAIT P0, [R0+URZ+0x190], R5 ;  /* 0x00019005000075a7 */ /* 0x0022a400080011ff */
[----:B--2---:R-:W-:Y:S05]  /*9960*/  @!P0 NANOSLEEP.SYNCS 0x989680 ;  /* 0x009896800000895d */ /* 0x004fea0003900000 */
[----:B------:R-:W2:Y:S02]  /*9970*/  @!P0 SYNCS.PHASECHK.TRANS64 P0, [R0+URZ+0x190], R5 ;  /* 0x00019005000085a7 */ /* 0x000ea400080010ff */
[----:B--2---:R-:W-:Y:S05]  /*9980*/  @!P0 BRA `(.L_x_61) ;  /* 0xfffffffc00f08947 */ /* 0x004fea000383ffff */
[----:B------:R-:W-:Y:S05]  /*9990*/  BRA `(.L_x_170) ;  /* 0xffffff9400fc7947 */ /* 0x000fea000383ffff */
.L_x_62:
[----:B------:R-:W-:-:S07]  /*99a0*/  MOV R0, UR5 ;  /* 0x0000000500007c02 */ /* 0x000fce0008000f00 */
.L_x_171:
[----:B-1----:R1:W2:Y:S02]  /*99b0*/  SYNCS.PHASECHK.TRANS64.TRYWAIT P0, [R0+URZ+0x140], R7 ;  /* 0x00014007000075a7 */ /* 0x0022a400080011ff */
[----:B--2---:R-:W-:Y:S05]  /*99c0*/  @!P0 NANOSLEEP.SYNCS 0x989680 ;  /* 0x009896800000895d */ /* 0x004fea0003900000 */
[----:B------:R-:W2:Y:S02]  /*99d0*/  @!P0 SYNCS.PHASECHK.TRANS64 P0, [R0+URZ+0x140], R7 ;  /* 0x00014007000085a7 */ /* 0x000ea400080010ff */
[----:B--2---:R-:W-:Y:S05]  /*99e0*/  @!P0 BRA `(.L_x_171) ;  /* 0xfffffffc00f08947 */ /* 0x004fea000383ffff */
[----:B------:R-:W-:Y:S05]  /*99f0*/  BRA `(.L_x_172) ;  /* 0xffffff98000c7947 */ /* 0x000fea000383ffff */
.L_x_63:
[----:B-1----:R1:W2:Y:S02]  /*9a00*/  SYNCS.PHASECHK.TRANS64.TRYWAIT P1, [R0+URZ+0x130], R5 ;  /* 0x00013005000075a7 */ /* 0x0022a400080211ff */
[----:B--2---:R-:W-:Y:S05]  /*9a10*/  @!P1 NANOSLEEP.SYNCS 0x989680 ;  /* 0x009896800000995d */ /* 0x004fea0003900000 */
[----:B------:R-:W2:Y:S02]  /*9a20*/  @!P1 SYNCS.PHASECHK.TRANS64 P1, [R0+URZ+0x130], R5 ;  /* 0x00013005000095a7 */ /* 0x000ea400080210ff */
[----:B--2---:R-:W-:Y:S05]  /*9a30*/  @!P1 BRA `(.L_x_63) ;  /* 0xfffffffc00f09947 */ /* 0x004fea000383ffff */
[----:B------:R-:W-:Y:S05]  /*9a40*/  BRA `(.L_x_173) ;  /* 0xffffff98003c7947 */ /* 0x000fea000383ffff */
.L_x_66:
[----:B------:R-:W-:-:S07]  /*9a50*/  MOV R0, UR5 ;  /* 0x0000000500007c02 */ /* 0x000fce0008000f00 */
.L_x_174:
[----:B-1----:R1:W2:Y:S02]  /*9a60*/  SYNCS.PHASECHK.TRANS64.TRYWAIT P0, [R0+URZ+0x140], R3 ;  /* 0x00014003000075a7 */ /* 0x0022a400080011ff */
[----:B--2---:R-:W-:Y:S05]  /*9a70*/  @!P0 NANOSLEEP.SYNCS 0x989680 ;  /* 0x009896800000895d */ /* 0x004fea0003900000 */
[----:B------:R-:W2:Y:S02]  /*9a80*/  @!P0 SYNCS.PHASECHK.TRANS64 P0, [R0+URZ+0x140], R3 ;  /* 0x00014003000085a7 */ /* 0x000ea400080010ff */
[----:B--2---:R-:W-:Y:S05]  /*9a90*/  @!P0 BRA `(.L_x_174) ;  /* 0xfffffffc00f08947 */ /* 0x004fea000383ffff */
[----:B------:R-:W-:Y:S05]  /*9aa0*/  BRA `(.L_x_65) ;  /* 0xffffff9800907947 */ /* 0x000fea000383ffff */
.L_x_75:
[----:B-1----:R-:W-:-:S04]  /*9ab0*/  MOV R4, UR6 ;  /* 0x0000000600047c02 */ /* 0x002fc80008000f00 */
[----:B------:R1:W2:Y:S03]  /*9ac0*/  SYNCS.PHASECHK.TRANS64.TRYWAIT P0, [R4+URZ+0x8], R5 ;  /* 0x00000805040075a7 */ /* 0x0002a600080011ff */
[----:B--2---:R-:W-:Y:S05]  /*9ad0*/  @!P0 NANOSLEEP.SYNCS 0x989680 ;  /* 0x009896800000895d */ /* 0x004fea0003900000 */
[----:B------:R-:W2:Y:S02]  /*9ae0*/  @!P0 SYNCS.PHASECHK.TRANS64 P0, [R4+URZ+0x8], R5 ;  /* 0x00000805040085a7 */ /* 0x000ea400080010ff */
[----:B--2---:R-:W-:Y:S05]  /*9af0*/  @!P0 BRA `(.L_x_75) ;  /* 0xfffffffc00ec8947 */ /* 0x004fea000383ffff */
[----:B------:R-:W-:Y:S05]  /*9b00*/  BRA `(.L_x_74) ;  /* 0xffffff9c00447947 */ /* 0x000fea000383ffff */
.L_x_77:
[----:B------:R-:W-:Y:S01]  /*9b10*/  BSSY B0, `(.L_x_175) ;  /* 0x0000006000007945 */ /* 0x000fe20003800000 */
[----:B------:R-:W-:-:S07]  /*9b20*/  MOV R15, 0xffffffff ;  /* 0xffffffff000f7802 */ /* 0x000fce0000000f00 */
[----:B-1---5:R-:W-:Y:S05]  /*9b30*/  WARPSYNC.COLLECTIVE R15, `(.L_x_176) ;  /* 0x000000000f0c7348 */ /* 0x022fea0003c00000 */
[----:B------:R-:W-:Y:S02]  /*9b40*/  ELECT P6, UR79, PT ;  /* 0x00000000004f782f */ /* 0x000fe400038c0000 */
[----:B------:R-:W-:Y:S01]  /*9b50*/  MOV R14, UR79 ;  /* 0x0000004f000e7c02 */ /* 0x000fe20008000f00 */
[----:B-1---5:R-:W-:Y:S10]  /*9b60*/  ENDCOLLECTIVE ;  /* 0x000000000000791b */ /* 0x022ff40003800000 */
.L_x_176:
[----:B------:R-:W-:Y:S05]  /*9b70*/  BSYNC B0 ;  /* 0x0000000000007941 */ /* 0x000fea0003800000 */
.L_x_175:
[----:B------:R-:W-:Y:S05]  /*9b80*/  BRA `(.L_x_177) ;  /* 0xffffff9c00747947 */ /* 0x000fea000383ffff */
.L_x_79:
[----:B-1----:R-:W-:-:S04]  /*9b90*/  MOV R2, UR6 ;  /* 0x0000000600027c02 */ /* 0x002fc80008000f00 */
[----:B------:R1:W2:Y:S03]  /*9ba0*/  SYNCS.PHASECHK.TRANS64.TRYWAIT P0, [R2+URZ+0x8], R3 ;  /* 0x00000803020075a7 */ /* 0x0002a600080011ff */
[----:B--2---:R-:W-:Y:S05]  /*9bb0*/  @!P0 NANOSLEEP.SYNCS 0x989680 ;  /* 0x009896800000895d */ /* 0x004fea0003900000 */
[----:B------:R-:W2:Y:S02]  /*9bc0*/  @!P0 SYNCS.PHASECHK.TRANS64 P0, [R2+URZ+0x8], R3 ;  /* 0x00000803020085a7 */ /* 0x000ea400080010ff */
[----:B--2---:R-:W-:Y:S05]  /*9bd0*/  @!P0 BRA `(.L_x_79) ;  /* 0xfffffffc00ec8947 */ /* 0x004fea000383ffff */
[----:B------:R-:W-:Y:S05]  /*9be0*/  BRA `(.L_x_78) ;  /* 0xffffff9c00787947 */ /* 0x000fea000383ffff */
.L_x_80:
[----:B-1----:R1:W2:Y:S02]  /*9bf0*/  SYNCS.PHASECHK.TRANS64.TRYWAIT P0, [R0+URZ+0x130], R5 ;  /* 0x00013005000075a7 */ /* 0x0022a400080011ff */
[----:B--2---:R-:W-:Y:S05]  /*9c00*/  @!P0 NANOSLEEP.SYNCS 0x989680 ;  /* 0x009896800000895d */ /* 0x004fea0003900000 */
[----:B------:R-:W2:Y:S02]  /*9c10*/  @!P0 SYNCS.PHASECHK.TRANS64 P0, [R0+URZ+0x130], R5 ;  /* 0x00013005000085a7 */ /* 0x000ea400080010ff */
[----:B--2---:R-:W-:Y:S05]  /*9c20*/  @!P0 BRA `(.L_x_80) ;  /* 0xfffffffc00f08947 */ /* 0x004fea000383ffff */
[----:B------:R-:W-:Y:S05]  /*9c30*/  BRA `(.L_x_178) ;  /* 0xffffffa000547947 */ /* 0x000fea000383ffff */
.L_x_82:
[----:B------:R-:W-:-:S07]  /*9c40*/  MOV R0, UR10 ;  /* 0x0000000a00007c02 */ /* 0x000fce0008000f00 */
.L_x_179:
[----:B-1----:R1:W2:Y:S02]  /*9c50*/  SYNCS.PHASECHK.TRANS64.TRYWAIT P0, [R0+URZ+0x170], R5 ;  /* 0x00017005000075a7 */ /* 0x0022a400080011ff */
[----:B--2---:R-:W-:Y:S05]  /*9c60*/  @!P0 NANOSLEEP.SYNCS 0x989680 ;  /* 0x009896800000895d */ /* 0x004fea0003900000 */
[----:B------:R-:W2:Y:S02]  /*9c70*/  @!P0 SYNCS.PHASECHK.TRANS64 P0, [R0+URZ+0x170], R5 ;  /* 0x00017005000085a7 */ /* 0x000ea400080010ff */
[----:B--2---:R-:W-:Y:S05]  /*9c80*/  @!P0 BRA `(.L_x_179) ;  /* 0xfffffffc00f08947 */ /* 0x004fea000383ffff */
[----:B------:R-:W-:Y:S05]  /*9c90*/  BRA `(.L_x_180) ;  /* 0xffffffa000a07947 */ /* 0x000fea000383ffff */
.L_x_85:
[----:B------:R-:W-:Y:S07]  /*9ca0*/  MOV R0, UR9 ;  /* 0x0000000900007c02 */ /* 0x000fee0008000f00 */
.L_x_181:
[----:B-1----:R1:W2:Y:S02]  /*9cb0*/  SYNCS.PHASECHK.TRANS64.TRYWAIT P0, [R0+URZ], R5 ;  /* 0x00000005000075a7 */ /* 0x0022a400080011ff */
[----:B--2---:R-:W-:Y:S05]  /*9cc0*/  @!P0 NANOSLEEP.SYNCS 0x989680 ;  /* 0x009896800000895d */ /* 0x004fea0003900000 */
[----:B------:R-:W2:Y:S02]  /*9cd0*/  @!P0 SYNCS.PHASECHK.TRANS64 P0, [R0+URZ], R5 ;  /* 0x00000005000085a7 */ /* 0x000ea400080010ff */
[----:B--2---:R-:W-:Y:S05]  /*9ce0*/  @!P0 BRA `(.L_x_181) ;  /* 0xfffffffc00f08947 */ /* 0x004fea000383ffff */
[----:B------:R-:W-:Y:S05]  /*9cf0*/  BRA `(.L_x_84) ;  /* 0xffffffa000b47947 */ /* 0x000fea000383ffff */
.L_x_89:
[----:B-1----:R-:W-:-:S07]  /*9d00*/  MOV R0, UR7 ;  /* 0x0000000700007c02 */ /* 0x002fce0008000f00 */
.L_x_182:
[----:B-1----:R1:W2:Y:S02]  /*9d10*/  SYNCS.PHASECHK.TRANS64.TRYWAIT P0, [R0+URZ], R3 ;  /* 0x00000003000075a7 */ /* 0x0022a400080011ff */
[----:B--2---:R-:W-:Y:S05]  /*9d20*/  @!P0 NANOSLEEP.SYNCS 0x989680 ;  /* 0x009896800000895d */ /* 0x004fea0003900000 */
[----:B------:R-:W2:Y:S02]  /*9d30*/  @!P0 SYNCS.PHASECHK.TRANS64 P0, [R0+URZ], R3 ;  /* 0x00000003000085a7 */ /* 0x000ea400080010ff */
[----:B--2---:R-:W-:Y:S05]  /*9d40*/  @!P0 BRA `(.L_x_182) ;  /* 0xfffffffc00f08947 */ /* 0x004fea000383ffff */
[----:B------:R-:W-:Y:S05]  /*9d50*/  BRA `(.L_x_183) ;  /* 0xffffffa400807947 */ /* 0x000fea000383ffff */
.L_x_90:
[----:B------:R-:W-:-:S07]  /*9d60*/  MOV R0, UR7 ;  /* 0x0000000700007c02 */ /* 0x000fce0008000f00 */
.L_x_184:
[----:B-1----:R1:W2:Y:S02]  /*9d70*/  SYNCS.PHASECHK.TRANS64.TRYWAIT P0, [R0+URZ], R3 ;  /* 0x00000003000075a7 */ /* 0x0022a400080011ff */
[----:B--2---:R-:W-:Y:S05]  /*9d80*/  @!P0 NANOSLEEP.SYNCS 0x989680 ;  /* 0x009896800000895d */ /* 0x004fea0003900000 */
[----:B------:R-:W2:Y:S02]  /*9d90*/  @!P0 SYNCS.PHASECHK.TRANS64 P0, [R0+URZ], R3 ;  /* 0x00000003000085a7 */ /* 0x000ea400080010ff */
[----:B--2---:R-:W-:Y:S05]  /*9da0*/  @!P0 BRA `(.L_x_184) ;  /* 0xfffffffc00f08947 */ /* 0x004fea000383ffff */
[----:B------:R-:W-:Y:S05]  /*9db0*/  BRA `(.L_x_185) ;  /* 0xffffffa4008c7947 */ /* 0x000fea000383ffff */
.L_x_91:
[----:B------:R-:W-:-:S07]  /*9dc0*/  MOV R0, UR7 ;  /* 0x0000000700007c02 */ /* 0x000fce0008000f00 */
.L_x_186:
[----:B-1----:R1:W2:Y:S02]  /*9dd0*/  SYNCS.PHASECHK.TRANS64.TRYWAIT P0, [R0+URZ], R3 ;  /* 0x00000003000075a7 */ /* 0x0022a400080011ff */
[----:B--2---:R-:W-:Y:S05]  /*9de0*/  @!P0 NANOSLEEP.SYNCS 0x989680 ;  /* 0x009896800000895d */ /* 0x004fea0003900000 */
[----:B------:R-:W2:Y:S02]  /*9df0*/  @!P0 SYNCS.PHASECHK.TRANS64 P0, [R0+URZ], R3 ;  /* 0x00000003000085a7 */ /* 0x000ea400080010ff */
[----:B--2---:R-:W-:Y:S05]  /*9e00*/  @!P0 BRA `(.L_x_186) ;  /* 0xfffffffc00f08947 */ /* 0x004fea000383ffff */
[----:B------:R-:W-:Y:S05]  /*9e10*/  BRA `(.L_x_187) ;  /* 0xffffffa400987947 */ /* 0x000fea000383ffff */
.L_x_94:
[----:B------:R-:W-:-:S07]  /*9e20*/  MOV R0, UR8 ;  /* 0x0000000800007c02 */ /* 0x000fce0008000f00 */
.L_x_188:
[----:B-1----:R1:W2:Y:S02]  /*9e30*/  SYNCS.PHASECHK.TRANS64.TRYWAIT P1, [R0+URZ+0x1b0], R3 ;  /* 0x0001b003000075a7 */ /* 0x0022a400080211ff */
[----:B--2---:R-:W-:Y:S05]  /*9e40*/  @!P1 NANOSLEEP.SYNCS 0x989680 ;  /* 0x009896800000995d */ /* 0x004fea0003900000 */
[----:B------:R-:W2:Y:S02]  /*9e50*/  @!P1 SYNCS.PHASECHK.TRANS64 P1, [R0+URZ+0x1b0], R3 ;  /* 0x0001b003000095a7 */ /* 0x000ea400080210ff */
[----:B--2---:R-:W-:Y:S05]  /*9e60*/  @!P1 BRA `(.L_x_188) ;  /* 0xfffffffc00f09947 */ /* 0x004fea000383ffff */
[----:B------:R-:W-:Y:S05]  /*9e70*/  BRA `(.L_x_189) ;  /* 0xffffffa400e47947 */ /* 0x000fea000383ffff */
.L_x_99:
[----:B--2---:R2:W4:Y:S02]  /*9e80*/  SYNCS.PHASECHK.TRANS64.TRYWAIT P0, [R0+URZ+0x130], R3 ;  /* 0x00013003000075a7 */ /* 0x00452400080011ff */
[----:B----4-:R-:W-:Y:S05]  /*9e90*/  @!P0 NANOSLEEP.SYNCS 0x989680 ;  /* 0x009896800000895d */ /* 0x010fea0003900000 */
[----:B------:R-:W4:Y:S02]  /*9ea0*/  @!P0 SYNCS.PHASECHK.TRANS64 P0, [R0+URZ+0x130], R3 ;  /* 0x00013003000085a7 */ /* 0x000f2400080010ff */
[----:B----4-:R-:W-:Y:S05]  /*9eb0*/  @!P0 BRA `(.L_x_99) ;  /* 0xfffffffc00f08947 */ /* 0x010fea000383ffff */
[----:B------:R-:W-:Y:S05]  /*9ec0*/  BRA `(.L_x_190) ;  /* 0xffffffa800f07947 */ /* 0x000fea000383ffff */
.L_x_102:
[----:B------:R-:W-:Y:S07]  /*9ed0*/  MOV R0, UR6 ;  /* 0x0000000600007c02 */ /* 0x000fee0008000f00 */
.L_x_191:
[----:B--2---:R2:W4:Y:S02]  /*9ee0*/  SYNCS.PHASECHK.TRANS64.TRYWAIT P0, [R0+URZ+0x128], R3 ;  /* 0x00012803000075a7 */ /* 0x00452400080011ff */
[----:B----4-:R-:W-:Y:S05]  /*9ef0*/  @!P0 NANOSLEEP.SYNCS 0x989680 ;  /* 0x009896800000895d */ /* 0x010fea0003900000 */
[----:B------:R-:W4:Y:S02]  /*9f00*/  @!P0 SYNCS.PHASECHK.TRANS64 P0, [R0+URZ+0x128], R3 ;  /* 0x00012803000085a7 */ /* 0x000f2400080010ff */
[----:B----4-:R-:W-:Y:S05]  /*9f10*/  @!P0 BRA `(.L_x_191) ;  /* 0xfffffffc00f08947 */ /* 0x010fea000383ffff */
[----:B------:R-:W-:Y:S05]  /*9f20*/  BRA `(.L_x_101) ;  /* 0xffffffac00d07947 */ /* 0x000fea000383ffff */
.L_x_105:
[----:B--2---:R-:W-:Y:S07]  /*9f30*/  MOV R3, UR6 ;  /* 0x0000000600037c02 */ /* 0x004fee0008000f00 */
.L_x_192:
[----:B-1----:R1:W2:Y:S02]  /*9f40*/  SYNCS.PHASECHK.TRANS64.TRYWAIT P0, [R3+URZ+0x110], R12 ;  /* 0x0001100c030075a7 */ /* 0x0022a400080011ff */
[----:B--2---:R-:W-:Y:S05]  /*9f50*/  @!P0 NANOSLEEP.SYNCS 0x989680 ;  /* 0x009896800000895d */ /* 0x004fea0003900000 */
[----:B------:R-:W2:Y:S02]  /*9f60*/  @!P0 SYNCS.PHASECHK.TRANS64 P0, [R3+URZ+0x110], R12 ;  /* 0x0001100c030085a7 */ /* 0x000ea400080010ff */
[----:B--2---:R-:W-:Y:S05]  /*9f70*/  @!P0 BRA `(.L_x_192) ;  /* 0xfffffffc00f08947 */ /* 0x004fea000383ffff */
[----:B------:R-:W-:Y:S05]  /*9f80*/  BRA `(.L_x_193) ;  /* 0xffffffb000487947 */ /* 0x000fea000383ffff */
.L_x_106:
[----:B------:R-:W-:Y:S07]  /*9f90*/  MOV R3, UR6 ;  /* 0x0000000600037c02 */ /* 0x000fee0008000f00 */
.L_x_194:
[----:B-1----:R1:W2:Y:S02]  /*9fa0*/  SYNCS.PHASECHK.TRANS64.TRYWAIT P0, [R3+URZ+0x118], R12 ;  /* 0x0001180c030075a7 */ /* 0x0022a400080011ff */
[----:B--2---:R-:W-:Y:S05]  /*9fb0*/  @!P0 NANOSLEEP.SYNCS 0x989680 ;  /* 0x009896800000895d */ /* 0x004fea0003900000 */
[----:B------:R-:W2:Y:S02]  /*9fc0*/  @!P0 SYNCS.PHASECHK.TRANS64 P0, [R3+URZ+0x118], R12 ;  /* 0x0001180c030085a7 */ /* 0x000ea400080010ff */
[----:B--2---:R-:W-:Y:S05]  /*9fd0*/  @!P0 BRA `(.L_x_194) ;  /* 0xfffffffc00f08947 */ /* 0x004fea000383ffff */
[----:B------:R-:W-:Y:S05]  /*9fe0*/  BRA `(.L_x_195) ;  /* 0xffffffb000c87947 */ /* 0x000fea000383ffff */
.L_x_108:
[----:B------:R-:W-:-:S07]  /*9ff0*/  MOV R0, UR6 ;  /* 0x0000000600007c02 */ /* 0x000fce0008000f00 */
.L_x_196:
[----:B-1----:R1:W4:Y:S02]  /*a000*/  SYNCS.PHASECHK.TRANS64.TRYWAIT P0, [R0+URZ+0x110], R3 ;  /* 0x00011003000075a7 */ /* 0x00232400080011ff */
[----:B----4-:R-:W-:Y:S05]  /*a010*/  @!P0 NANOSLEEP.SYNCS 0x989680 ;  /* 0x009896800000895d */ /* 0x010fea0003900000 */
[----:B------:R-:W4:Y:S02]  /*a020*/  @!P0 SYNCS.PHASECHK.TRANS64 P0, [R0+URZ+0x110], R3 ;  /* 0x00011003000085a7 */ /* 0x000f2400080010ff */
[----:B----4-:R-:W-:Y:S05]  /*a030*/  @!P0 BRA `(.L_x_196) ;  /* 0xfffffffc00f08947 */ /* 0x010fea000383ffff */
[----:B------:R-:W-:Y:S05]  /*a040*/  BRA `(.L_x_197) ;  /* 0xffffffb400387947 */ /* 0x000fea000383ffff */
.L_x_110:
[----:B--2---:R2:W3:Y:S02]  /*a050*/  SYNCS.PHASECHK.TRANS64.TRYWAIT P0, [R0+URZ+0x130], R3 ;  /* 0x00013003000075a7 */ /* 0x0044e400080011ff */
[----:B---3--:R-:W-:Y:S05]  /*a060*/  @!P0 NANOSLEEP.SYNCS 0x989680 ;  /* 0x009896800000895d */ /* 0x008fea0003900000 */
[----:B------:R-:W3:Y:S02]  /*a070*/  @!P0 SYNCS.PHASECHK.TRANS64 P0, [R0+URZ+0x130], R3 ;  /* 0x00013003000085a7 */ /* 0x000ee400080010ff */
[----:B---3--:R-:W-:Y:S05]  /*a080*/  @!P0 BRA `(.L_x_110) ;  /* 0xfffffffc00f08947 */ /* 0x008fea000383ffff */
[----:B------:R-:W-:Y:S05]  /*a090*/  BRA `(.L_x_198) ;  /* 0xffffffb800047947 */ /* 0x000fea000383ffff */
.L_x_121:
[----:B-1----:R1:W3:Y:S02]  /*a0a0*/  SYNCS.PHASECHK.TRANS64.TRYWAIT P1, [R3+URZ+0x100], R0 ;  /* 0x00010000030075a7 */ /* 0x0022e400080211ff */
[----:B---3--:R-:W-:Y:S05]  /*a0b0*/  @!P1 NANOSLEEP.SYNCS 0x989680 ;  /* 0x009896800000995d */ /* 0x008fea0003900000 */
[----:B------:R-:W3:Y:S02]  /*a0c0*/  @!P1 SYNCS.PHASECHK.TRANS64 P1, [R3+URZ+0x100], R0 ;  /* 0x00010000030095a7 */ /* 0x000ee400080210ff */
[----:B---3--:R-:W-:Y:S05]  /*a0d0*/  @!P1 BRA `(.L_x_121) ;  /* 0xfffffffc00f09947 */ /* 0x008fea000383ffff */
[----:B------:R-:W-:Y:S05]  /*a0e0*/  BRA `(.L_x_120) ;  /* 0xffffffc4002c7947 */ /* 0x000fea000383ffff */
.L_x_123:
[----:B---3--:R3:W4:Y:S02]  /*a0f0*/  SYNCS.PHASECHK.TRANS64.TRYWAIT P0, [R171+URZ+0x150], R2 ;  /* 0x00015002ab0075a7 */ /* 0x00872400080011ff */
[----:B----4-:R-:W-:Y:S05]  /*a100*/  @!P0 NANOSLEEP.SYNCS 0x989680 ;  /* 0x009896800000895d */ /* 0x010fea0003900000 */
[----:B------:R-:W4:Y:S02]  /*a110*/  @!P0 SYNCS.PHASECHK.TRANS64 P0, [R171+URZ+0x150], R2 ;  /* 0x00015002ab0085a7 */ /* 0x000f2400080010ff */
[----:B----4-:R-:W-:Y:S05]  /*a120*/  @!P0 BRA `(.L_x_123) ;  /* 0xfffffffc00f08947 */ /* 0x010fea000383ffff */
[----:B------:R-:W-:Y:S05]  /*a130*/  BRA `(.L_x_122) ;  /* 0xffffffc400887947 */ /* 0x000fea000383ffff */
.L_x_131:
[----:B--2---:R2:W3:Y:S02]  /*a140*/  SYNCS.PHASECHK.TRANS64.TRYWAIT P0, [R124+URZ+0x100], R3 ;  /* 0x000100037c0075a7 */ /* 0x0044e400080011ff */
[----:B---3--:R-:W-:Y:S05]  /*a150*/  @!P0 NANOSLEEP.SYNCS 0x989680 ;  /* 0x009896800000895d */ /* 0x008fea0003900000 */
[----:B------:R-:W3:Y:S02]  /*a160*/  @!P0 SYNCS.PHASECHK.TRANS64 P0, [R124+URZ+0x100], R3 ;  /* 0x000100037c0085a7 */ /* 0x000ee400080010ff */
[----:B---3--:R-:W-:Y:S05]  /*a170*/  @!P0 BRA `(.L_x_131) ;  /* 0xfffffffc00f08947 */ /* 0x008fea000383ffff */
[----:B------:R-:W-:Y:S05]  /*a180*/  BRA `(.L_x_130) ;  /* 0xffffffd8008c7947 */ /* 0x000fea000383ffff */
        .weak           $__internal_0_$__cuda_sm10x_tcgen05_guardrail_trap_col_being_dealloced_not_returned_by_alloc
        .type           $__internal_0_$__cuda_sm10x_tcgen05_guardrail_trap_col_being_dealloced_not_returned_by_alloc,@function
        .size           $__internal_0_$__cuda_sm10x_tcgen05_guardrail_trap_col_being_dealloced_not_returned_by_alloc,($__internal_1_$__cuda_sm10x_tcgen05_guardrail_trap_phase_invalid_during_alloc - $__internal_0_$__cuda_sm10x_tcgen05_guardrail_trap_col_being_dealloced_not_returned_by_alloc)
$__internal_0_$__cuda_sm10x_tcgen05_guardrail_trap_col_being_dealloced_not_returned_by_alloc:
[----:B------:R-:W-:Y:S05]  /*a190*/  BPT.TRAP 0x1 ;  /* 0x000000040000795c */ /* 0x000fea0000300000 */
[----:B------:R-:W-:-:S04]  /*a1a0*/  HFMA2 R3, -RZ, RZ, 0, 0 ;  /* 0x00000000ff037431 */ /* 0x000fc800000001ff */
[----:B------:R-:W-:Y:S05]  /*a1b0*/  RET.REL.NODEC R2 `(_ZN7cutlass13device_kernelINS_4gemm6kernel13GemmUniversalIN4cute5tupleIJiiiiEEENS1_10collective13CollectiveMmaINS1_35MainloopSm100TmaUmmaWarpSpecializedILi16ELi2ELi4ENS5_IJNS4_1CILi2EEENSA_ILi1EEESC_EEEEENS5_IJNSA_ILi256EEENSA_ILi128EEENSA_ILi64EEEEEEaNS5_IJlSC_lEEEaSJ_NS4_8TiledMMAINS4_8MMA_AtomIJNS4_21SM100_MMA_S8_2x1SM_SSIaaiLi256ELi128ELNS4_4UMMA5MajorE0ELSO_0ELNSN_8SaturateE0EEEEEENS4_6LayoutINS5_IJSC_SC_SC_EEENS5_IJNSA_ILi0EEESU_SU_EEEEENS5_IJNS4_10UnderscoreESX_SX_EEEEENS4_18SM100_TMA_2SM_LOADENS4_14ComposedLayoutINS4_7SwizzleILi2ELi4ELi3EEENS4_18smem_ptr_flag_bitsILi8EEENSS_INS5_IJNSA_ILi8EEESH_EEENS5_IJSH_SC_EEEEEEEvNS4_8identityES10_S1A_vS1B_EENS_8epilogue10collective18CollectiveEpilogueINS1D_23Sm100TmaWarpSpecializedILi2ELi2ELi64ELb0ELb0EEEJNS5_IJSG_SG_SH_EEENS5_IJNSS_ISG_SC_EENSS_ISH_SC_EEEEEaSJ_aSJ_NS1D_6fusion15FusionCallbacksIS1H_NS1M_17LinearCombinationIaiaiLNS_15FloatRoundStyleE2EEES1I_S1L_JEEENS4_5SM1004TMEM4LOAD26SM100_TMEM_LOAD_32dp32b64xENS4_13SM90_TMA_LOADES1A_NS4_39AutoVectorizingCopyWithAssumedAlignmentILi128EEENS4_14SM90_TMA_STOREES1A_S1Y_S1Y_EEEvvEEEEvNT_6ParamsE) ;  /* 0xffffff5c02907950 */ /* 0x000fea0003c3ffff */
        .weak           $__internal_1_$__cuda_sm10x_tcgen05_guardrail_trap_phase_invalid_during_alloc
        .type           $__internal_1_$__cuda_sm10x_tcgen05_guardrail_trap_phase_invalid_during_alloc,@function
        .size           $__internal_1_$__cuda_sm10x_tcgen05_guardrail_trap_phase_invalid_during_alloc,($__internal_2_$__cuda_sm10x_tcgen05_guardrail_trap_unallocated_columns_being_dealloced - $__internal_1_$__cuda_sm10x_tcgen05_guardrail_trap_phase_invalid_during_alloc)
$__internal_1_$__cuda_sm10x_tcgen05_guardrail_trap_phase_invalid_during_alloc:
[----:B------:R-:W-:Y:S05]  /*a1c0*/  BPT.TRAP 0x1 ;  /* 0x000000040000795c */ /* 0x000fea0000300000 */
[----:B------:R-:W-:-:S04]  /*a1d0*/  MOV R3, 0x0 ;  /* 0x0000000000037802 */ /* 0x000fc80000000f00 */
[----:B------:R-:W-:Y:S05]  /*a1e0*/  RET.REL.NODEC R2 `(_ZN7cutlass13device_kernelINS_4gemm6kernel13GemmUniversalIN4cute5tupleIJiiiiEEENS1_10collective13CollectiveMmaINS1_35MainloopSm100TmaUmmaWarpSpecializedILi16ELi2ELi4ENS5_IJNS4_1CILi2EEENSA_ILi1EEESC_EEEEENS5_IJNSA_ILi256EEENSA_ILi128EEENSA_ILi64EEEEEEaNS5_IJlSC_lEEEaSJ_NS4_8TiledMMAINS4_8MMA_AtomIJNS4_21SM100_MMA_S8_2x1SM_SSIaaiLi256ELi128ELNS4_4UMMA5MajorE0ELSO_0ELNSN_8SaturateE0EEEEEENS4_6LayoutINS5_IJSC_SC_SC_EEENS5_IJNSA_ILi0EEESU_SU_EEEEENS5_IJNS4_10UnderscoreESX_SX_EEEEENS4_18SM100_TMA_2SM_LOADENS4_14ComposedLayoutINS4_7SwizzleILi2ELi4ELi3EEENS4_18smem_ptr_flag_bitsILi8EEENSS_INS5_IJNSA_ILi8EEESH_EEENS5_IJSH_SC_EEEEEEEvNS4_8identityES10_S1A_vS1B_EENS_8epilogue10collective18CollectiveEpilogueINS1D_23Sm100TmaWarpSpecializedILi2ELi2ELi64ELb0ELb0EEEJNS5_IJSG_SG_SH_EEENS5_IJNSS_ISG_SC_EENSS_ISH_SC_EEEEEaSJ_aSJ_NS1D_6fusion15FusionCallbacksIS1H_NS1M_17LinearCombinationIaiaiLNS_15FloatRoundStyleE2EEES1I_S1L_JEEENS4_5SM1004TMEM4LOAD26SM100_TMEM_LOAD_32dp32b64xENS4_13SM90_TMA_LOADES1A_NS4_39AutoVectorizingCopyWithAssumedAlignmentILi128EEENS4_14SM90_TMA_STOREES1A_S1Y_S1Y_EEEvvEEEEvNT_6ParamsE) ;  /* 0xffffff5c02847950 */ /* 0x000fea0003c3ffff */
        .weak           $__internal_2_$__cuda_sm10x_tcgen05_guardrail_trap_unallocated_columns_being_dealloced
        .type           $__internal_2_$__cuda_sm10x_tcgen05_guardrail_trap_unallocated_columns_being_dealloced,@function
        .size           $__internal_2_$__cuda_sm10x_tcgen05_guardrail_trap_unallocated_columns_being_dealloced,(.L_x_200 - $__internal_2_$__cuda_sm10x_tcgen05_guardrail_trap_unallocated_columns_being_dealloced)
$__internal_2_$__cuda_sm10x_tcgen05_guardrail_trap_unallocated_columns_being_dealloced:
[----:B------:R-:W-:Y:S05]  /*a1f0*/  BPT.TRAP 0x1 ;  /* 0x000000040000795c */ /* 0x000fea0000300000 */
[----:B------:R-:W-:-:S04]  /*a200*/  HFMA2 R3, -RZ, RZ, 0, 0 ;  /* 0x00000000ff037431 */ /* 0x000fc800000001ff */
[----:B------:R-:W-:Y:S05]  /*a210*/  RET.REL.NODEC R2 `(_ZN7cutlass13device_kernelINS_4gemm6kernel13GemmUniversalIN4cute5tupleIJiiiiEEENS1_10collective13CollectiveMmaINS1_35MainloopSm100TmaUmmaWarpSpecializedILi16ELi2ELi4ENS5_IJNS4_1CILi2EEENSA_ILi1EEESC_EEEEENS5_IJNSA_ILi256EEENSA_ILi128EEENSA_ILi64EEEEEEaNS5_IJlSC_lEEEaSJ_NS4_8TiledMMAINS4_8MMA_AtomIJNS4_21SM100_MMA_S8_2x1SM_SSIaaiLi256ELi128ELNS4_4UMMA5MajorE0ELSO_0ELNSN_8SaturateE0EEEEEENS4_6LayoutINS5_IJSC_SC_SC_EEENS5_IJNSA_ILi0EEESU_SU_EEEEENS5_IJNS4_10UnderscoreESX_SX_EEEEENS4_18SM100_TMA_2SM_LOADENS4_14ComposedLayoutINS4_7SwizzleILi2ELi4ELi3EEENS4_18smem_ptr_flag_bitsILi8EEENSS_INS5_IJNSA_ILi8EEESH_EEENS5_IJSH_SC_EEEEEEEvNS4_8identityES10_S1A_vS1B_EENS_8epilogue10collective18CollectiveEpilogueINS1D_23Sm100TmaWarpSpecializedILi2ELi2ELi64ELb0ELb0EEEJNS5_IJSG_SG_SH_EEENS5_IJNSS_ISG_SC_EENSS_ISH_SC_EEEEEaSJ_aSJ_NS1D_6fusion15FusionCallbacksIS1H_NS1M_17LinearCombinationIaiaiLNS_15FloatRoundStyleE2EEES1I_S1L_JEEENS4_5SM1004TMEM4LOAD26SM100_TMEM_LOAD_32dp32b64xENS4_13SM90_TMA_LOADES1A_NS4_39AutoVectorizingCopyWithAssumedAlignmentILi128EEENS4_14SM90_TMA_STOREES1A_S1Y_S1Y_EEEvvEEEEvNT_6ParamsE) ;  /* 0xffffff5c02787950 */ /* 0x000fea0003c3ffff */
.L_x_199:
[----:B------:R-:W-:-:S00]  /*a220*/  BRA `(.L_x_199) ;  /* 0xfffffffc00fc7947 */ /* 0x000fc0000383ffff */
[----:B------:R-:W-:-:S00]  /*a230*/  NOP ;  /* 0x0000000000007918 */ /* 0x000fc00000000000 */
        /* <DEDUP_REMOVED lines=12> */
.L_x_200:


//--------------------- .nv.global.init           --------------------------
	.section	.nv.global.init,"aw",@progbits
.nv.global.init:
	.type		$str$27,@object
	.size		$str$27,($str$28 - $str$27)
$str$27:
        /*0000*/ 	.byte	0x28, 0x61, 0x64, 0x64, 0x72, 0x65, 0x73, 0x73, 0x20, 0x26, 0x20, 0x6d, 0x61, 0x73, 0x6b, 0x29
        /*0010*/ 	.byte	0x20, 0x3d, 0x3d, 0x20, 0x30, 0x00
	.type		$str$28,@object
	.size		$str$28,($str$26 - $str$28)
$str$28:
        /*0016*/ 	.byte	0x2f, 0x74, 0x6d, 0x70, 0x2f, 0x63, 0x75, 0x74, 0x6c, 0x61, 0x73, 0x73, 0x5f, 0x73, 0x77, 0x65
        /*0026*/ 	.byte	0x65, 0x70, 0x5f, 0x73, 0x72, 0x63, 0x2f, 0x69, 0x6e, 0x63, 0x6c, 0x75, 0x64, 0x65, 0x2f, 0x63
        /*0036*/ 	.byte	0x75, 0x74, 0x65, 0x2f, 0x70, 0x6f, 0x69, 0x6e, 0x74, 0x65, 0x72, 0x5f, 0x66, 0x6c, 0x61, 0x67
        /*0046*/ 	.byte	0x67, 0x65, 0x64, 0x2e, 0x68, 0x70, 0x70, 0x00
	.type		$str$26,@object
	.size		$str$26,($str$25 - $str$26)
$str$26:
        /*004e*/ 	.byte	0x2f, 0x74, 0x6d, 0x70, 0x2f, 0x63, 0x75, 0x74, 0x6c, 0x61, 0x73, 0x73, 0x5f, 0x73, 0x77, 0x65
        /*005e*/ 	.byte	0x65, 0x70, 0x5f, 0x73, 0x72, 0x63, 0x2f, 0x69, 0x6e, 0x63, 0x6c, 0x75, 0x64, 0x65, 0x2f, 0x63
        /*006e*/ 	.byte	0x75, 0x74, 0x65, 0x2f, 0x61, 0x74, 0x6f, 0x6d, 0x2f, 0x63, 0x6f, 0x70, 0x79, 0x5f, 0x74, 0x72
        /*007e*/ 	.byte	0x61, 0x69, 0x74, 0x73, 0x5f, 0x73, 0x6d, 0x31, 0x30, 0x30, 0x2e, 0x68, 0x70, 0x70, 0x00
	.type		$str$25,@object
	.size		$str$25,(__unnamed_1 - $str$25)
$str$25:
        /*008d*/ 	.byte	0x28, 0x28, 0x75, 0x69, 0x6e, 0x74, 0x33, 0x32, 0x5f, 0x74, 0x28, 0x74, 0x68, 0x72, 0x65, 0x61
        /*009d*/ 	.byte	0x64, 0x49, 0x64, 0x78, 0x2e, 0x78, 0x29, 0x20, 0x2f, 0x20, 0x33, 0x32, 0x29, 0x20, 0x25, 0x20
        /*00ad*/ 	.byte	0x34, 0x29, 0x20, 0x3d, 0x3d, 0x20, 0x28, 0x28, 0x28, 0x74, 0x6d, 0x65, 0x6d, 0x5f, 0x61, 0x64
        /*00bd*/ 	.byte	0x64, 0x72, 0x20, 0x3e, 0x3e, 0x20, 0x31, 0x36, 0x29, 0x20, 0x2f, 0x20, 0x33, 0x32, 0x29, 0x20
        /*00cd*/ 	.byte	0x25, 0x20, 0x34, 0x29, 0x00
	.type		__unnamed_1,@object
	.size		__unnamed_1,(__unnamed_2 - __unnamed_1)
__unnamed_1:
        /*00d2*/ 	.byte	0x61, 0x75, 0x74, 0x6f, 0x20, 0x63, 0x75, 0x74, 0x65, 0x3a, 0x3a, 0x61, 0x73, 0x5f, 0x70, 0x6f
        /* <DEDUP_REMOVED lines=24> */
        /*0262*/ 	.byte	0x5d, 0x00
	.type		__unnamed_2,@object
	.size		__unnamed_2,(.L_2 - __unnamed_2)
__unnamed_2:
        /* <DEDUP_REMOVED lines=42> */
        /*0504*/ 	.byte	0x43, 0x3c, 0x30, 0x3e, 0x3e, 0x3e, 0x3e, 0x5d, 0x00
.L_2:


//--------------------- .nv.shared._ZN7cutlass13device_kernelINS_4gemm6kernel13GemmUniversalIN4cute5tupleIJiiiiEEENS1_10collective13CollectiveMmaINS1_35MainloopSm100TmaUmmaWarpSpecializedILi16ELi2ELi4ENS5_IJNS4_1CILi2EEENSA_ILi1EEESC_EEEEENS5_IJNSA_ILi256EEENSA_ILi128EEENSA_ILi64EEEEEEaNS5_IJlSC_lEEEaSJ_NS4_8TiledMMAINS4_8MMA_AtomIJNS4_21SM100_MMA_S8_2x1SM_SSIaaiLi256ELi128ELNS4_4UMMA5MajorE0ELSO_0ELNSN_8SaturateE0EEEEEENS4_6LayoutINS5_IJSC_SC_SC_EEENS5_IJNSA_ILi0EEESU_SU_EEEEENS5_IJNS4_10UnderscoreESX_SX_EEEEENS4_18SM100_TMA_2SM_LOADENS4_14ComposedLayoutINS4_7SwizzleILi2ELi4ELi3EEENS4_18smem_ptr_flag_bitsILi8EEENSS_INS5_IJNSA_ILi8EEESH_EEENS5_IJSH_SC_EEEEEEEvNS4_8identityES10_S1A_vS1B_EENS_8epilogue10collective18CollectiveEpilogueINS1D_23Sm100TmaWarpSpecializedILi2ELi2ELi64ELb0ELb0EEEJNS5_IJSG_SG_SH_EEENS5_IJNSS_ISG_SC_EENSS_ISH_SC_EEEEEaSJ_aSJ_NS1D_6fusion15FusionCallbacksIS1H_NS1M_17LinearCombinationIaiaiLNS_15FloatRoundStyleE2EEES1I_S1L_JEEENS4_5SM1004TMEM4LOAD26SM100_TMEM_LOAD_32dp32b64xENS4_13SM90_TMA_LOADES1A_NS4_39AutoVectorizingCopyWithAssumedAlignmentILi128EEENS4_14SM90_TMA_STOREES1A_S1Y_S1Y_EEEvvEEEEvNT_6ParamsE --------------------------
	.section	.nv.shared._ZN7cutlass13device_kernelINS_4gemm6kernel13GemmUniversalIN4cute5tupleIJiiiiEEENS1_10collective13CollectiveMmaINS1_35MainloopSm100TmaUmmaWarpSpecializedILi16ELi2ELi4ENS5_IJNS4_1CILi2EEENSA_ILi1EEESC_EEEEENS5_IJNSA_ILi256EEENSA_ILi128EEENSA_ILi64EEEEEEaNS5_IJlSC_lEEEaSJ_NS4_8TiledMMAINS4_8MMA_AtomIJNS4_21SM100_MMA_S8_2x1SM_SSIaaiLi256ELi128ELNS4_4UMMA5MajorE0ELSO_0ELNSN_8SaturateE0EEEEEENS4_6LayoutINS5_IJSC_SC_SC_EEENS5_IJNSA_ILi0EEESU_SU_EEEEENS5_IJNS4_10UnderscoreESX_SX_EEEEENS4_18SM100_TMA_2SM_LOADENS4_14ComposedLayoutINS4_7SwizzleILi2ELi4ELi3EEENS4_18smem_ptr_flag_bitsILi8EEENSS_INS5_IJNSA_ILi8EEESH_EEENS5_IJSH_SC_EEEEEEEvNS4_8identityES10_S1A_vS1B_EENS_8epilogue10collective18CollectiveEpilogueINS1D_23Sm100TmaWarpSpecializedILi2ELi2ELi64ELb0ELb0EEEJNS5_IJSG_SG_SH_EEENS5_IJNSS_ISG_SC_EENSS_ISH_SC_EEEEEaSJ_aSJ_NS1D_6fusion15FusionCallbacksIS1H_NS1M_17LinearCombinationIaiaiLNS_15FloatRoundStyleE2EEES1I_S1L_JEEENS4_5SM1004TMEM4LOAD26SM100_TMEM_LOAD_32dp32b64xENS4_13SM90_TMA_LOADES1A_NS4_39AutoVectorizingCopyWithAssumedAlignmentILi128EEENS4_14SM90_TMA_STOREES1A_S1Y_S1Y_EEEvvEEEEvNT_6ParamsE,"aw",@nobits
	.sectionflags	@""
	.align	16
	.zero		1024


//--------------------- .nv.shared.reserved.0     --------------------------
	.section	.nv.shared.reserved.0,"aw",@nobits
	.weak		__nv_reservedSMEM_offset_0_alias
	.size		__nv_reservedSMEM_offset_0_alias, 0, 64
	.other		__nv_reservedSMEM_offset_0_alias,@"STO_CUDA_RESERVED_SHARED STV_DEFAULT"
__nv_reservedSMEM_offset_0_alias:
	.zero		0
.nv.shared.reserved.0:
	.zero		64
	.weak		__nv_reservedSMEM_tcgen05_partition
	.type		__nv_reservedSMEM_tcgen05_partition,@object
	.size		__nv_reservedSMEM_tcgen05_partition,(.L_0 - __nv_reservedSMEM_tcgen05_partition)
__nv_reservedSMEM_tcgen05_partition:
	.zero		32
.L_0:


//--------------------- .nv.global                --------------------------
	.section	.nv.global,"aw",@nobits
.nv.global:
	.type		_ZN40_INTERNAL_4ec8164d_4_k_cu_1097089d_284914cute1_E,@object
	.size		_ZN40_INTERNAL_4ec8164d_4_k_cu_1097089d_284914cute1_E,(_ZN40_INTERNAL_4ec8164d_4_k_cu_1097089d_284914cuda3std3__45__cpo6cbeginE - _ZN40_INTERNAL_4ec8164d_4_k_cu_1097089d_284914cute1_E)
_ZN40_INTERNAL_4ec8164d_4_k_cu_1097089d_284914cute1_E:
	.zero		1
	.type		_ZN40_INTERNAL_4ec8164d_4_k_cu_1097089d_284914cuda3std3__45__cpo6cbeginE,@object
	.size		_ZN40_INTERNAL_4ec8164d_4_k_cu_1097089d_284914cuda3std3__45__cpo6cbeginE,(_ZN40_INTERNAL_4ec8164d_4_k_cu_1097089d_284914cuda3std3__48in_placeE - _ZN40_INTERNAL_4ec8164d_4_k_cu_1097089d_284914cuda3std3__45__cpo6cbeginE)
_ZN40_INTERNAL_4ec8164d_4_k_cu_1097089d_284914cuda3std3__45__cpo6cbeginE:
	.zero		1
	.type		_ZN40_INTERNAL_4ec8164d_4_k_cu_1097089d_284914cuda3std3__48in_placeE,@object
	.size		_ZN40_INTERNAL_4ec8164d_4_k_cu_1097089d_284914cuda3std3__48in_placeE,(_ZN40_INTERNAL_4ec8164d_4_k_cu_1097089d_284914cuda3std6ranges3__45__cpo9iter_moveE - _ZN40_INTERNAL_4ec8164d_4_k_cu_1097089d_284914cuda3std3__48in_placeE)
_ZN40_INTERNAL_4ec8164d_4_k_cu_1097089d_284914cuda3std3__48in_placeE:
	.zero		1
	.type		_ZN40_INTERNAL_4ec8164d_4_k_cu_1097089d_284914cuda3std6ranges3__45__cpo9iter_moveE,@object
	.size		_ZN40_INTERNAL_4ec8164d_4_k_cu_1097089d_284914cuda3std6ranges3__45__cpo9iter_moveE,(_ZN40_INTERNAL_4ec8164d_4_k_cu_1097089d_284914cuda3std3__45__cpo5beginE - _ZN40_INTERNAL_4ec8164d_4_k_cu_1097089d_284914cuda3std6ranges3__45__cpo9iter_moveE)
_ZN40_INTERNAL_4ec8164d_4_k_cu_1097089d_284914cuda3std6ranges3__45__cpo9iter_moveE:
	.zero		1
	.type		_ZN40_INTERNAL_4ec8164d_4_k_cu_1097089d_284914cuda3std3__45__cpo5beginE,@object
	.size		_ZN40_INTERNAL_4ec8164d_4_k_cu_1097089d_284914cuda3std3__45__cpo5beginE,(_ZN40_INTERNAL_4ec8164d_4_k_cu_1097089d_284914cuda3std3__442_GLOBAL__N__4ec8164d_4_k_cu_1097089d_284916ignoreE - _ZN40_INTERNAL_4ec8164d_4_k_cu_1097089d_284914cuda3std3__45__cpo5beginE)
_ZN40_INTERNAL_4ec8164d_4_k_cu_1097089d_284914cuda3std3__45__cpo5beginE:
	.zero		1
	.type		_ZN40_INTERNAL_4ec8164d_4_k_cu_1097089d_284914cuda3std3__442_GLOBAL__N__4ec8164d_4_k_cu_1097089d_284916ignoreE,@object
	.size		_ZN40_INTERNAL_4ec8164d_4_k_cu_1097089d_284914cuda3std3__442_GLOBAL__N__4ec8164d_4_k_cu_1097089d_284916ignoreE,(_ZN40_INTERNAL_4ec8164d_4_k_cu_1097089d_284914cute7productE - _ZN40_INTERNAL_4ec8164d_4_k_cu_1097089d_284914cuda3std3__442_GLOBAL__N__4ec8164d_4_k_cu_1097089d_284916ignoreE)
_ZN40_INTERNAL_4ec8164d_4_k_cu_1097089d_284914cuda3std3__442_GLOBAL__N__4ec8164d_4_k_cu_1097089d_284916ignoreE:
	.zero		1
	.type		_ZN40_INTERNAL_4ec8164d_4_k_cu_1097089d_284914cute7productE,@object
	.size		_ZN40_INTERNAL_4ec8164d_4_k_cu_1097089d_284914cute7productE,(_ZN40_INTERNAL_4ec8164d_4_k_cu_1097089d_284914cuda3std3__45__cpo3endE - _ZN40_INTERNAL_4ec8164d_4_k_cu_1097089d_284914cute7productE)
_ZN40_INTERNAL_4ec8164d_4_k_cu_1097089d_284914cute7productE:
	.zero		1
	.type		_ZN40_INTERNAL_4ec8164d_4_k_cu_1097089d_284914cuda3std3__45__cpo3endE,@object
	.size		_ZN40_INTERNAL_4ec8164d_4_k_cu_1097089d_284914cuda3std3__45__cpo3endE,(_ZN40_INTERNAL_4ec8164d_4_k_cu_1097089d_284914cuda3std3__419piecewise_constructE - _ZN40_INTERNAL_4ec8164d_4_k_cu_1097089d_284914cuda3std3__45__cpo3endE)
_ZN40_INTERNAL_4ec8164d_4_k_cu_1097089d_284914cuda3std3__45__cpo3endE:
	.zero		1
	.type		_ZN40_INTERNAL_4ec8164d_4_k_cu_1097089d_284914cuda3std3__419piecewise_constructE,@object
	.size		_ZN40_INTERNAL_4ec8164d_4_k_cu_1097089d_284914cuda3std3__419piecewise_constructE,(_ZN40_INTERNAL_4ec8164d_4_k_cu_1097089d_284914cuda3std3__45__cpo4cendE - _ZN40_INTERNAL_4ec8164d_4_k_cu_1097089d_284914cuda3std3__419piecewise_constructE)
_ZN40_INTERNAL_4ec8164d_4_k_cu_1097089d_284914cuda3std3__419piecewise_constructE:
	.zero		1
	.type		_ZN40_INTERNAL_4ec8164d_4_k_cu_1097089d_284914cuda3std3__45__cpo4cendE,@object
	.size		_ZN40_INTERNAL_4ec8164d_4_k_cu_1097089d_284914cuda3std3__45__cpo4cendE,(_ZN40_INTERNAL_4ec8164d_4_k_cu_1097089d_284914cuda3std6ranges3__45__cpo4swapE - _ZN40_INTERNAL_4ec8164d_4_k_cu_1097089d_284914cuda3std3__45__cpo4cendE)
_ZN40_INTERNAL_4ec8164d_4_k_cu_1097089d_284914cuda3std3__45__cpo4cendE:
	.zero		1
	.type		_ZN40_INTERNAL_4ec8164d_4_k_cu_1097089d_284914cuda3std6ranges3__45__cpo4swapE,@object
	.size		_ZN40_INTERNAL_4ec8164d_4_k_cu_1097089d_284914cuda3std6ranges3__45__cpo4swapE,(.L_10 - _ZN40_INTERNAL_4ec8164d_4_k_cu_1097089d_284914cuda3std6ranges3__45__cpo4swapE)
_ZN40_INTERNAL_4ec8164d_4_k_cu_1097089d_284914cuda3std6ranges3__45__cpo4swapE:
	.zero		1
.L_10:


//--------------------- .nv.constant0._ZN7cutlass13device_kernelINS_4gemm6kernel13GemmUniversalIN4cute5tupleIJiiiiEEENS1_10collective13CollectiveMmaINS1_35MainloopSm100TmaUmmaWarpSpecializedILi16ELi2ELi4ENS5_IJNS4_1CILi2EEENSA_ILi1EEESC_EEEEENS5_IJNSA_ILi256EEENSA_ILi128EEENSA_ILi64EEEEEEaNS5_IJlSC_lEEEaSJ_NS4_8TiledMMAINS4_8MMA_AtomIJNS4_21SM100_MMA_S8_2x1SM_SSIaaiLi256ELi128ELNS4_4UMMA5MajorE0ELSO_0ELNSN_8SaturateE0EEEEEENS4_6LayoutINS5_IJSC_SC_SC_EEENS5_IJNSA_ILi0EEESU_SU_EEEEENS5_IJNS4_10UnderscoreESX_SX_EEEEENS4_18SM100_TMA_2SM_LOADENS4_14ComposedLayoutINS4_7SwizzleILi2ELi4ELi3EEENS4_18smem_ptr_flag_bitsILi8EEENSS_INS5_IJNSA_ILi8EEESH_EEENS5_IJSH_SC_EEEEEEEvNS4_8identityES10_S1A_vS1B_EENS_8epilogue10collective18CollectiveEpilogueINS1D_23Sm100TmaWarpSpecializedILi2ELi2ELi64ELb0ELb0EEEJNS5_IJSG_SG_SH_EEENS5_IJNSS_ISG_SC_EENSS_ISH_SC_EEEEEaSJ_aSJ_NS1D_6fusion15FusionCallbacksIS1H_NS1M_17LinearCombinationIaiaiLNS_15FloatRoundStyleE2EEES1I_S1L_JEEENS4_5SM1004TMEM4LOAD26SM100_TMEM_LOAD_32dp32b64xENS4_13SM90_TMA_LOADES1A_NS4_39AutoVectorizingCopyWithAssumedAlignmentILi128EEENS4_14SM90_TMA_STOREES1A_S1Y_S1Y_EEEvvEEEEvNT_6ParamsE --------------------------
	.section	.nv.constant0._ZN7cutlass13device_kernelINS_4gemm6kernel13GemmUniversalIN4cute5tupleIJiiiiEEENS1_10collective13CollectiveMmaINS1_35MainloopSm100TmaUmmaWarpSpecializedILi16ELi2ELi4ENS5_IJNS4_1CILi2EEENSA_ILi1EEESC_EEEEENS5_IJNSA_ILi256EEENSA_ILi128EEENSA_ILi64EEEEEEaNS5_IJlSC_lEEEaSJ_NS4_8TiledMMAINS4_8MMA_AtomIJNS4_21SM100_MMA_S8_2x1SM_SSIaaiLi256ELi128ELNS4_4UMMA5MajorE0ELSO_0ELNSN_8SaturateE0EEEEEENS4_6LayoutINS5_IJSC_SC_SC_EEENS5_IJNSA_ILi0EEESU_SU_EEEEENS5_IJNS4_10UnderscoreESX_SX_EEEEENS4_18SM100_TMA_2SM_LOADENS4_14ComposedLayoutINS4_7SwizzleILi2ELi4ELi3EEENS4_18smem_ptr_flag_bitsILi8EEENSS_INS5_IJNSA_ILi8EEESH_EEENS5_IJSH_SC_EEEEEEEvNS4_8identityES10_S1A_vS1B_EENS_8epilogue10collective18CollectiveEpilogueINS1D_23Sm100TmaWarpSpecializedILi2ELi2ELi64ELb0ELb0EEEJNS5_IJSG_SG_SH_EEENS5_IJNSS_ISG_SC_EENSS_ISH_SC_EEEEEaSJ_aSJ_NS1D_6fusion15FusionCallbacksIS1H_NS1M_17LinearCombinationIaiaiLNS_15FloatRoundStyleE2EEES1I_S1L_JEEENS4_5SM1004TMEM4LOAD26SM100_TMEM_LOAD_32dp32b64xENS4_13SM90_TMA_LOADES1A_NS4_39AutoVectorizingCopyWithAssumedAlignmentILi128EEENS4_14SM90_TMA_STOREES1A_S1Y_S1Y_EEEvvEEEEvNT_6ParamsE,"a",@progbits
	.sectionflags	@""
	.align	4
.nv.constant0._ZN7cutlass13device_kernelINS_4gemm6kernel13GemmUniversalIN4cute5tupleIJiiiiEEENS1_10collective13CollectiveMmaINS1_35MainloopSm100TmaUmmaWarpSpecializedILi16ELi2ELi4ENS5_IJNS4_1CILi2EEENSA_ILi1EEESC_EEEEENS5_IJNSA_ILi256EEENSA_ILi128EEENSA_ILi64EEEEEEaNS5_IJlSC_lEEEaSJ_NS4_8TiledMMAINS4_8MMA_AtomIJNS4_21SM100_MMA_S8_2x1SM_SSIaaiLi256ELi128ELNS4_4UMMA5MajorE0ELSO_0ELNSN_8SaturateE0EEEEEENS4_6LayoutINS5_IJSC_SC_SC_EEENS5_IJNSA_ILi0EEESU_SU_EEEEENS5_IJNS4_10UnderscoreESX_SX_EEEEENS4_18SM100_TMA_2SM_LOADENS4_14ComposedLayoutINS4_7SwizzleILi2ELi4ELi3EEENS4_18smem_ptr_flag_bitsILi8EEENSS_INS5_IJNSA_ILi8EEESH_EEENS5_IJSH_SC_EEEEEEEvNS4_8identityES10_S1A_vS1B_EENS_8epilogue10collective18CollectiveEpilogueINS1D_23Sm100TmaWarpSpecializedILi2ELi2ELi64ELb0ELb0EEEJNS5_IJSG_SG_SH_EEENS5_IJNSS_ISG_SC_EENSS_ISH_SC_EEEEEaSJ_aSJ_NS1D_6fusion15FusionCallbacksIS1H_NS1M_17LinearCombinationIaiaiLNS_15FloatRoundStyleE2EEES1I_S1L_JEEENS4_5SM1004TMEM4LOAD26SM100_TMEM_LOAD_32dp32b64xENS4_13SM90_TMA_LOADES1A_NS4_39AutoVectorizingCopyWithAssumedAlignmentILi128EEENS4_14SM90_TMA_STOREES1A_S1Y_S1Y_EEEvvEEEEvNT_6ParamsE:
	.zero		2944


//--------------------- SYMBOLS --------------------------

	.type		.nv.reservedSmem.offset0,@object
	.size		.nv.reservedSmem.offset0,0x4
	.type		.nv.reservedSmem.cap,@object
	.size		.nv.reservedSmem.cap,0x4
	.type		__assertfail,@function
